	.headerflags	@"EF_CUDA_TEXMODE_UNIFIED EF_CUDA_64BIT_ADDRESS EF_CUDA_SM86 EF_CUDA_VIRTUAL_SM(EF_CUDA_SM86)"
	.elftype	@"ET_EXEC"


//--------------------- .nv.info                  --------------------------
	.section	.nv.info,"",@"SHT_CUDA_INFO"
	.align	4


	//----- nvinfo : EIATTR_REGCOUNT
	.align		4
        /*0000*/ 	.byte	0x04, 0x2f
        /*0002*/ 	.short	(.L_2 - .L_1)
	.align		4
.L_1:
        /*0004*/ 	.word	index@(triton_red_fused__to_copy_add_amax_amin_clamp_mul_native_layer_norm_reciprocal_1)
        /*0008*/ 	.word	0x00000060


	//----- nvinfo : EIATTR_MIN_STACK_SIZE
	.align		4
.L_2:
        /*000c*/ 	.byte	0x04, 0x12
        /*000e*/ 	.short	(.L_4 - .L_3)
	.align		4
.L_3:
        /*0010*/ 	.word	index@(triton_red_fused__to_copy_add_amax_amin_clamp_mul_native_layer_norm_reciprocal_1)
        /*0014*/ 	.word	0x00000000


	//----- nvinfo : EIATTR_FRAME_SIZE
	.align		4
.L_4:
        /*0018*/ 	.byte	0x04, 0x11
        /*001a*/ 	.short	(.L_6 - .L_5)
	.align		4
.L_5:
        /*001c*/ 	.word	index@(triton_red_fused__to_copy_add_amax_amin_clamp_mul_native_layer_norm_reciprocal_1)
        /*0020*/ 	.word	0x00000000


	//----- nvinfo : EIATTR_MIN_STACK_SIZE
	.align		4
.L_6:
        /*0024*/ 	.byte	0x04, 0x12
        /*0026*/ 	.short	(.L_8 - .L_7)
	.align		4
.L_7:
        /*0028*/ 	.word	index@(triton_red_fused__to_copy_add_amax_amin_clamp_mul_native_layer_norm_reciprocal_1)
        /*002c*/ 	.word	0x00000000
.L_8:


//--------------------- .nv.info.triton_red_fused__to_copy_add_amax_amin_clamp_mul_native_layer_norm_reciprocal_1 --------------------------
	.section	.nv.info.triton_red_fused__to_copy_add_amax_amin_clamp_mul_native_layer_norm_reciprocal_1,"",@"SHT_CUDA_INFO"
	.sectionflags	@""
	.align	4


	//----- nvinfo : EIATTR_CUDA_API_VERSION
	.align		4
        /*0000*/ 	.byte	0x04, 0x37
        /*0002*/ 	.short	(.L_10 - .L_9)
.L_9:
        /*0004*/ 	.word	0x0000007c


	//----- nvinfo : EIATTR_SW2861232_WAR
	.align		4
.L_10:
        /*0008*/ 	.byte	0x01, 0x35
	.zero		2


	//----- nvinfo : EIATTR_PARAM_CBANK
	.align		4
        /*000c*/ 	.byte	0x04, 0x0a
        /*000e*/ 	.short	(.L_12 - .L_11)
	.align		4
.L_11:
        /*0010*/ 	.word	index@(.nv.constant0.triton_red_fused__to_copy_add_amax_amin_clamp_mul_native_layer_norm_reciprocal_1)
        /*0014*/ 	.short	0x0160
        /*0016*/ 	.short	0x0078


	//----- nvinfo : EIATTR_CBANK_PARAM_SIZE
	.align		4
.L_12:
        /*0018*/ 	.byte	0x03, 0x19
        /*001a*/ 	.short	0x0078


	//----- nvinfo : EIATTR_KPARAM_INFO
	.align		4
        /*001c*/ 	.byte	0x04, 0x17
        /*001e*/ 	.short	(.L_14 - .L_13)
.L_13:
        /*0020*/ 	.word	0x00000000
        /*0024*/ 	.short	0x000f
        /*0026*/ 	.short	0x0070
        /*0028*/ 	.byte	0x00, 0xf4, 0x21, 0x00


	//----- nvinfo : EIATTR_KPARAM_INFO
	.align		4
.L_14:
        /*002c*/ 	.byte	0x04, 0x17
        /*002e*/ 	.short	(.L_16 - .L_15)
.L_15:
        /*0030*/ 	.word	0x00000000
        /*0034*/ 	.short	0x000e
        /*0036*/ 	.short	0x006c
        /*0038*/ 	.byte	0x00, 0xf0, 0x11, 0x00


	//----- nvinfo : EIATTR_KPARAM_INFO
	.align		4
.L_16:
        /*003c*/ 	.byte	0x04, 0x17
        /*003e*/ 	.short	(.L_18 - .L_17)
.L_17:
        /*0040*/ 	.word	0x00000000
        /*0044*/ 	.short	0x000d
        /*0046*/ 	.short	0x0068
        /*0048*/ 	.byte	0x00, 0xf0, 0x11, 0x00


	//----- nvinfo : EIATTR_KPARAM_INFO
	.align		4
.L_18:
        /*004c*/ 	.byte	0x04, 0x17
        /*004e*/ 	.short	(.L_20 - .L_19)
.L_19:
        /*0050*/ 	.word	0x00000000
        /*0054*/ 	.short	0x000c
        /*0056*/ 	.short	0x0060
        /*0058*/ 	.byte	0x00, 0xf4, 0x21, 0x00


	//----- nvinfo : EIATTR_KPARAM_INFO
	.align		4
.L_20:
        /*005c*/ 	.byte	0x04, 0x17
        /*005e*/ 	.short	(.L_22 - .L_21)
.L_21:
        /*0060*/ 	.word	0x00000000
        /*0064*/ 	.short	0x000b
        /*0066*/ 	.short	0x0058
        /*0068*/ 	.byte	0x00, 0xf4, 0x21, 0x00


	//----- nvinfo : EIATTR_KPARAM_INFO
	.align		4
.L_22:
        /*006c*/ 	.byte	0x04, 0x17
        /*006e*/ 	.short	(.L_24 - .L_23)
.L_23:
        /*0070*/ 	.word	0x00000000
        /*0074*/ 	.short	0x000a
        /*0076*/ 	.short	0x0050
        /*0078*/ 	.byte	0x00, 0xf4, 0x21, 0x00


	//----- nvinfo : EIATTR_KPARAM_INFO
	.align		4
.L_24:
        /*007c*/ 	.byte	0x04, 0x17
        /*007e*/ 	.short	(.L_26 - .L_25)
.L_25:
        /*0080*/ 	.word	0x00000000
        /*0084*/ 	.short	0x0009
        /*0086*/ 	.short	0x0048
        /*0088*/ 	.byte	0x00, 0xf4, 0x21, 0x00


	//----- nvinfo : EIATTR_KPARAM_INFO
	.align		4
.L_26:
        /*008c*/ 	.byte	0x04, 0x17
        /*008e*/ 	.short	(.L_28 - .L_27)
.L_27:
        /*0090*/ 	.word	0x00000000
        /*0094*/ 	.short	0x0008
        /*0096*/ 	.short	0x0040
        /*0098*/ 	.byte	0x00, 0xf4, 0x21, 0x00


	//----- nvinfo : EIATTR_KPARAM_INFO
	.align		4
.L_28:
        /*009c*/ 	.byte	0x04, 0x17
        /*009e*/ 	.short	(.L_30 - .L_29)
.L_29:
        /*00a0*/ 	.word	0x00000000
        /*00a4*/ 	.short	0x0007
        /*00a6*/ 	.short	0x0038
        /*00a8*/ 	.byte	0x00, 0xf4, 0x21, 0x00


	//----- nvinfo : EIATTR_KPARAM_INFO
	.align		4
.L_30:
        /*00ac*/ 	.byte	0x04, 0x17
        /*00ae*/ 	.short	(.L_32 - .L_31)
.L_31:
        /*00b0*/ 	.word	0x00000000
        /*00b4*/ 	.short	0x0006
        /*00b6*/ 	.short	0x0030
        /*00b8*/ 	.byte	0x00, 0xf4, 0x21, 0x00


	//----- nvinfo : EIATTR_KPARAM_INFO
	.align		4
.L_32:
        /*00bc*/ 	.byte	0x04, 0x17
        /*00be*/ 	.short	(.L_34 - .L_33)
.L_33:
        /*00c0*/ 	.word	0x00000000
        /*00c4*/ 	.short	0x0005
        /*00c6*/ 	.short	0x0028
        /*00c8*/ 	.byte	0x00, 0xf4, 0x21, 0x00


	//----- nvinfo : EIATTR_KPARAM_INFO
	.align		4
.L_34:
        /*00cc*/ 	.byte	0x04, 0x17
        /*00ce*/ 	.short	(.L_36 - .L_35)
.L_35:
        /*00d0*/ 	.word	0x00000000
        /*00d4*/ 	.short	0x0004
        /*00d6*/ 	.short	0x0020
        /*00d8*/ 	.byte	0x00, 0xf4, 0x21, 0x00


	//----- nvinfo : EIATTR_KPARAM_INFO
	.align		4
.L_36:
        /*00dc*/ 	.byte	0x04, 0x17
        /*00de*/ 	.short	(.L_38 - .L_37)
.L_37:
        /*00e0*/ 	.word	0x00000000
        /*00e4*/ 	.short	0x0003
        /*00e6*/ 	.short	0x0018
        /*00e8*/ 	.byte	0x00, 0xf4, 0x21, 0x00


	//----- nvinfo : EIATTR_KPARAM_INFO
	.align		4
.L_38:
        /*00ec*/ 	.byte	0x04, 0x17
        /*00ee*/ 	.short	(.L_40 - .L_39)
.L_39:
        /*00f0*/ 	.word	0x00000000
        /*00f4*/ 	.short	0x0002
        /*00f6*/ 	.short	0x0010
        /*00f8*/ 	.byte	0x00, 0xf4, 0x21, 0x00


	//----- nvinfo : EIATTR_KPARAM_INFO
	.align		4
.L_40:
        /*00fc*/ 	.byte	0x04, 0x17
        /*00fe*/ 	.short	(.L_42 - .L_41)
.L_41:
        /*0100*/ 	.word	0x00000000
        /*0104*/ 	.short	0x0001
        /*0106*/ 	.short	0x0008
        /*0108*/ 	.byte	0x00, 0xf4, 0x21, 0x00


	//----- nvinfo : EIATTR_KPARAM_INFO
	.align		4
.L_42:
        /*010c*/ 	.byte	0x04, 0x17
        /*010e*/ 	.short	(.L_44 - .L_43)
.L_43:
        /*0110*/ 	.word	0x00000000
        /*0114*/ 	.short	0x0000
        /*0116*/ 	.short	0x0000
        /*0118*/ 	.byte	0x00, 0xf4, 0x21, 0x00


	//----- nvinfo : EIATTR_MAXREG_COUNT
	.align		4
.L_44:
        /*011c*/ 	.byte	0x03, 0x1b
        /*011e*/ 	.short	0x00ff


	//----- nvinfo : EIATTR_COOP_GROUP_MASK_REGIDS
	.align		4
        /*0120*/ 	.byte	0x04, 0x29
        /*0122*/ 	.short	(.L_46 - .L_45)


	//   ....[0]....
.L_45:
        /*0124*/ 	.word	0xffffffff


	//   ....[1]....
        /*0128*/ 	.word	0xffffffff


	//   ....[2]....
        /*012c*/ 	.word	0xffffffff


	//   ....[3]....
        /*0130*/ 	.word	0xffffffff


	//   ....[4]....
        /*0134*/ 	.word	0xffffffff


	//   ....[5]....
        /*0138*/ 	.word	0xffffffff


	//   ....[6]....
        /*013c*/ 	.word	0xffffffff


	//   ....[7]....
        /*0140*/ 	.word	0xffffffff


	//   ....[8]....
        /*0144*/ 	.word	0xffffffff


	//   ....[9]....
        /*0148*/ 	.word	0xffffffff


	//   ....[10]....
        /*014c*/ 	.word	0xffffffff


	//   ....[11]....
        /*0150*/ 	.word	0xffffffff


	//   ....[12]....
        /*0154*/ 	.word	0xffffffff


	//   ....[13]....
        /*0158*/ 	.word	0xffffffff


	//   ....[14]....
        /*015c*/ 	.word	0xffffffff


	//   ....[15]....
        /*0160*/ 	.word	0xffffffff


	//   ....[16]....
        /*0164*/ 	.word	0xffffffff


	//   ....[17]....
        /*0168*/ 	.word	0xffffffff


	//   ....[18]....
        /*016c*/ 	.word	0xffffffff


	//   ....[19]....
        /*0170*/ 	.word	0xffffffff


	//   ....[20]....
        /*0174*/ 	.word	0xffffffff


	//   ....[21]....
        /*0178*/ 	.word	0xffffffff


	//   ....[22]....
        /*017c*/ 	.word	0xffffffff


	//   ....[23]....
        /*0180*/ 	.word	0xffffffff


	//   ....[24]....
        /*0184*/ 	.word	0xffffffff


	//   ....[25]....
        /*0188*/ 	.word	0xffffffff


	//   ....[26]....
        /*018c*/ 	.word	0xffffffff


	//   ....[27]....
        /*0190*/ 	.word	0xffffffff


	//   ....[28]....
        /*0194*/ 	.word	0xffffffff


	//   ....[29]....
        /*0198*/ 	.word	0xffffffff


	//   ....[30]....
        /*019c*/ 	.word	0xffffffff


	//   ....[31]....
        /*01a0*/ 	.word	0xffffffff


	//   ....[32]....
        /*01a4*/ 	.word	0xffffffff


	//   ....[33]....
        /*01a8*/ 	.word	0xffffffff


	//   ....[34]....
        /*01ac*/ 	.word	0xffffffff


	//----- nvinfo : EIATTR_COOP_GROUP_INSTR_OFFSETS
	.align		4
.L_46:
        /*01b0*/ 	.byte	0x04, 0x28
        /*01b2*/ 	.short	(.L_48 - .L_47)


	//   ....[0]....
.L_47:
        /*01b4*/ 	.word	0x00002160


	//   ....[1]....
        /*01b8*/ 	.word	0x00002470


	//   ....[2]....
        /*01bc*/ 	.word	0x00002520


	//   ....[3]....
        /*01c0*/ 	.word	0x00002580


	//   ....[4]....
        /*01c4*/ 	.word	0x00002600


	//   ....[5]....
        /*01c8*/ 	.word	0x00002680


	//   ....[6]....
        /*01cc*/ 	.word	0x000026d0


	//   ....[7]....
        /*01d0*/ 	.word	0x00002750


	//   ....[8]....
        /*01d4*/ 	.word	0x000027e0


	//   ....[9]....
        /*01d8*/ 	.word	0x00002820


	//   ....[10]....
        /*01dc*/ 	.word	0x000028d0


	//   ....[11]....
        /*01e0*/ 	.word	0x00002930


	//   ....[12]....
        /*01e4*/ 	.word	0x00002970


	//   ....[13]....
        /*01e8*/ 	.word	0x00002a60


	//   ....[14]....
        /*01ec*/ 	.word	0x00002a90


	//   ....[15]....
        /*01f0*/ 	.word	0x00002c10


	//   ....[16]....
        /*01f4*/ 	.word	0x00002c70


	//   ....[17]....
        /*01f8*/ 	.word	0x00002c90


	//   ....[18]....
        /*01fc*/ 	.word	0x00002cb0


	//   ....[19]....
        /*0200*/ 	.word	0x00002db0


	//   ....[20]....
        /*0204*/ 	.word	0x00002de0


	//   ....[21]....
        /*0208*/ 	.word	0x000058d0


	//   ....[22]....
        /*020c*/ 	.word	0x000059d0


	//   ....[23]....
        /*0210*/ 	.word	0x00005ad0


	//   ....[24]....
        /*0214*/ 	.word	0x00005b00


	//   ....[25]....
        /*0218*/ 	.word	0x00005c80


	//   ....[26]....
        /*021c*/ 	.word	0x00005d70


	//   ....[27]....
        /*0220*/ 	.word	0x00005dc0


	//   ....[28]....
        /*0224*/ 	.word	0x00005fe0


	//   ....[29]....
        /*0228*/ 	.word	0x00006010


	//   ....[30]....
        /*022c*/ 	.word	0x00006030


	//   ....[31]....
        /*0230*/ 	.word	0x00006080


	//   ....[32]....
        /*0234*/ 	.word	0x00006110


	//   ....[33]....
        /*0238*/ 	.word	0x000061a0


	//   ....[34]....
        /*023c*/ 	.word	0x000061f0


	//----- nvinfo : EIATTR_EXIT_INSTR_OFFSETS
	.align		4
.L_48:
        /*0240*/ 	.byte	0x04, 0x1c
        /*0242*/ 	.short	(.L_50 - .L_49)


	//   ....[0]....
.L_49:
        /*0244*/ 	.word	0x000081a0


	//   ....[1]....
        /*0248*/ 	.word	0x000081c0


	//----- nvinfo : EIATTR_REQNTID
	.align		4
.L_50:
        /*024c*/ 	.byte	0x04, 0x10
        /*024e*/ 	.short	(.L_52 - .L_51)
.L_51:
        /*0250*/ 	.word	0x00000080
        /*0254*/ 	.word	0x00000001
        /*0258*/ 	.word	0x00000001
.L_52:


//--------------------- .nv.callgraph             --------------------------
	.section	.nv.callgraph,"",@"SHT_CUDA_CALLGRAPH"
	.align	4
	.sectionentsize	8
	.align		4
        /*0000*/ 	.word	0x00000000
	.align		4
        /*0004*/ 	.word	0xffffffff
	.align		4
        /*0008*/ 	.word	0x00000000
	.align		4
        /*000c*/ 	.word	0xfffffffe
	.align		4
        /*0010*/ 	.word	0x00000000
	.align		4
        /*0014*/ 	.word	0xfffffffd
	.align		4
        /*0018*/ 	.word	0x00000000
	.align		4
        /*001c*/ 	.word	0xfffffffc


//--------------------- .nv.rel.action            --------------------------
	.section	.nv.rel.action,"",@"SHT_CUDA_RELOCINFO"
	.align	8
	.sectionentsize	8
        /*0000*/ 	.byte	0x73, 0x00, 0x00, 0x00, 0x00, 0x00, 0x00, 0x00, 0x00, 0x00, 0x00, 0x11, 0x25, 0x00, 0x05, 0x36


//--------------------- .nv.constant4             --------------------------
	.section	.nv.constant4,"a",@progbits
	.align	8
	.align		8
.nv.constant4:
        /*0000*/ 	.dword	_$_str


//--------------------- .nv.constant0.triton_red_fused__to_copy_add_amax_amin_clamp_mul_native_layer_norm_reciprocal_1 --------------------------
	.section	.nv.constant0.triton_red_fused__to_copy_add_amax_amin_clamp_mul_native_layer_norm_reciprocal_1,"a",@progbits
	.sectionflags	@""
	.align	4
.nv.constant0.triton_red_fused__to_copy_add_amax_amin_clamp_mul_native_layer_norm_reciprocal_1:
	.zero		472


//--------------------- .text.triton_red_fused__to_copy_add_amax_amin_clamp_mul_native_layer_norm_reciprocal_1 --------------------------
	.section	.text.triton_red_fused__to_copy_add_amax_amin_clamp_mul_native_layer_norm_reciprocal_1,"ax",@progbits
	.sectionflags	@"SHF_BARRIERS=1"
	.sectioninfo	@"SHI_REGISTERS=96"
	.align	128
        .global         triton_red_fused__to_copy_add_amax_amin_clamp_mul_native_layer_norm_reciprocal_1
        .type           triton_red_fused__to_copy_add_amax_amin_clamp_mul_native_layer_norm_reciprocal_1,@function
        .size           triton_red_fused__to_copy_add_amax_amin_clamp_mul_native_layer_norm_reciprocal_1,(.L_x_1 - triton_red_fused__to_copy_add_amax_amin_clamp_mul_native_layer_norm_reciprocal_1)
        .other          triton_red_fused__to_copy_add_amax_amin_clamp_mul_native_layer_norm_reciprocal_1,@"STO_CUDA_ENTRY STV_DEFAULT"
triton_red_fused__to_copy_add_amax_amin_clamp_mul_native_layer_norm_reciprocal_1:
.text.triton_red_fused__to_copy_add_amax_amin_clamp_mul_native_layer_norm_reciprocal_1:
[----:B------:R-:W-:Y:S02]  /*0000*/  IMAD.MOV.U32 R1, RZ, RZ, c[0x0][0x28] ;  /* 0x00000a00ff017624 */ /* 0x000fe400078e00ff */
[----:B------:R-:W0:Y:S01]  /*0010*/  S2UR UR16, SR_CTAID.X ;  /* 0x00000000001079c3 */ /* 0x000e220000002500 */
[----:B------:R-:W1:Y:S01]  /*0020*/  S2R R0, SR_TID.X ;  /* 0x0000000000007919 */ /* 0x000e620000002100 */
[----:B------:R-:W-:Y:S01]  /*0030*/  IMAD.MOV.U32 R77, RZ, RZ, 0x2 ;  /* 0x00000002ff4d7424 */ /* 0x000fe200078e00ff */
[----:B------:R-:W-:Y:S01]  /*0040*/  CS2R R4, SRZ ;  /* 0x0000000000047805 */ /* 0x000fe2000001ff00 */
[----:B------:R-:W-:Y:S01]  /*0050*/  CS2R R6, SRZ ;  /* 0x0000000000067805 */ /* 0x000fe2000001ff00 */
[----:B------:R-:W-:Y:S02]  /*0060*/  ULDC.64 UR12, c[0x0][0x118] ;  /* 0x00004600000c7ab9 */ /* 0x000fe40000000a00 */
[----:B0-----:R-:W-:Y:S01]  /*0070*/  UISETP.GE.AND UP0, UPT, UR16, 0xe10, UPT ;  /* 0x00000e101000788c */ /* 0x001fe2000bf06270 */
[----:B-1----:R-:W-:Y:S01]  /*0080*/  IMAD.SHL.U32 R78, R0, 0x10, RZ ;  /* 0x00000010004e7824 */ /* 0x002fe200078e00ff */
[----:B------:R-:W-:-:S04]  /*0090*/  UIMAD UR4, UR16, 0xc00, URZ ;  /* 0x00000c00100478a4 */ /* 0x000fc8000f8e023f */
[----:B------:R-:W-:Y:S02]  /*00a0*/  LOP3.LUT R78, R78, 0x7f0, RZ, 0xc0, !PT ;  /* 0x000007f04e4e7812 */ /* 0x000fe400078ec0ff */
[----:B------:R-:W-:Y:S02]  /*00b0*/  PLOP3.LUT P0, PT, PT, PT, UP0, 0x80, 0x0 ;  /* 0x000000000000781c */ /* 0x000fe40003f0f008 */
[----:B------:R-:W-:-:S05]  /*00c0*/  IADD3 R2, R78, UR4, RZ ;  /* 0x000000044e027c10 */ /* 0x000fca000fffe0ff */
[----:B------:R-:W-:-:S06]  /*00d0*/  IMAD.WIDE R20, R2, R77, c[0x0][0x160] ;  /* 0x0000580002147625 */ /* 0x000fcc00078e024d */
[----:B------:R-:W2:Y:S01]  /*00e0*/  @!P0 LDG.E.EL.128 R4, [R20.64] ;  /* 0x0000000c14048981 */ /* 0x000ea2000c2e1d00 */
[----:B------:R-:W-:Y:S01]  /*00f0*/  PLOP3.LUT P0, PT, PT, PT, UP0, 0x80, 0x0 ;  /* 0x000000000000781c */ /* 0x000fe20003f0f008 */
[----:B------:R-:W-:Y:S01]  /*0100*/  CS2R R12, SRZ ;  /* 0x00000000000c7805 */ /* 0x000fe2000001ff00 */
[----:B------:R-:W-:Y:S01]  /*0110*/  IADD3 R34, R2, 0x8, RZ ;  /* 0x0000000802227810 */ /* 0x000fe20007ffe0ff */
[----:B------:R-:W-:-:S04]  /*0120*/  CS2R R14, SRZ ;  /* 0x00000000000e7805 */ /* 0x000fc8000001ff00 */
[----:B------:R-:W-:-:S06]  /*0130*/  IMAD.WIDE R34, R34, R77, c[0x0][0x160] ;  /* 0x0000580022227625 */ /* 0x000fcc00078e024d */
[----:B------:R-:W3:Y:S01]  /*0140*/  @!P0 LDG.E.EL.128 R12, [R34.64] ;  /* 0x0000000c220c8981 */ /* 0x000ee2000c2e1d00 */
[----:B------:R-:W-:Y:S01]  /*0150*/  PLOP3.LUT P0, PT, PT, PT, UP0, 0x40, 0x0 ;  /* 0x000000000000781c */ /* 0x000fe20003f0e808 */
[----:B------:R-:W-:Y:S01]  /*0160*/  IMAD.U32 R10, RZ, RZ, UR16 ;  /* 0x00000010ff0a7e24 */ /* 0x000fe2000f8e00ff */
[----:B------:R-:W-:Y:S02]  /*0170*/  PLOP3.LUT P2, PT, PT, PT, UP0, 0x40, 0x0 ;  /* 0x000000000000781c */ /* 0x000fe40003f4e808 */
[----:B------:R-:W-:Y:S02]  /*0180*/  FSEL R49, RZ, 2, !P0 ;  /* 0x40000000ff317808 */ /* 0x000fe40004000000 */
[----:B------:R-:W-:Y:S02]  /*0190*/  PLOP3.LUT P1, PT, PT, PT, UP0, 0x40, 0x0 ;  /* 0x000000000000781c */ /* 0x000fe40003f2e808 */
[C---:B------:R-:W-:Y:S01]  /*01a0*/  FSETP.GEU.AND P0, PT, R49.reuse, 1.175494350822287508e-38, PT ;  /* 0x008000003100780b */ /* 0x040fe20003f0e000 */
[----:B------:R-:W-:Y:S01]  /*01b0*/  FMUL R8, R49, 16777216 ;  /* 0x4b80000031087820 */ /* 0x000fe20000400000 */
[----:B------:R-:W-:-:S02]  /*01c0*/  FSEL R67, RZ, 4, !P2 ;  /* 0x40800000ff437808 */ /* 0x000fc40005000000 */
[----:B------:R-:W-:Y:S02]  /*01d0*/  ISETP.LT.AND P3, PT, R10, 0xe10, PT ;  /* 0x00000e100a00780c */ /* 0x000fe40003f61270 */
[----:B------:R-:W-:Y:S01]  /*01e0*/  FSEL R68, RZ, 3, !P1 ;  /* 0x40400000ff447808 */ /* 0x000fe20004800000 */
[C---:B------:R-:W-:Y:S01]  /*01f0*/  FMUL R10, R67.reuse, 16777216 ;  /* 0x4b800000430a7820 */ /* 0x040fe20000400000 */
[----:B------:R-:W-:Y:S02]  /*0200*/  FSEL R8, R8, R49, !P0 ;  /* 0x0000003108087208 */ /* 0x000fe40004000000 */
[----:B------:R-:W-:Y:S01]  /*0210*/  SEL R16, RZ, 0x3f800000, !P3 ;  /* 0x3f800000ff107807 */ /* 0x000fe20005800000 */
[C---:B------:R-:W-:Y:S01]  /*0220*/  FMUL R3, R68.reuse, 16777216 ;  /* 0x4b80000044037820 */ /* 0x040fe20000400000 */
[----:B------:R-:W-:Y:S02]  /*0230*/  FSETP.GEU.AND P2, PT, R67, 1.175494350822287508e-38, PT ;  /* 0x008000004300780b */ /* 0x000fe40003f4e000 */
[----:B------:R-:W-:Y:S01]  /*0240*/  FSETP.GEU.AND P1, PT, R68, 1.175494350822287508e-38, PT ;  /* 0x008000004400780b */ /* 0x000fe20003f2e000 */
[----:B------:R-:W-:Y:S01]  /*0250*/  FMUL R17, R16, 16777216 ;  /* 0x4b80000010117820 */ /* 0x000fe20000400000 */
[----:B------:R-:W0:Y:S01]  /*0260*/  MUFU.RCP R8, R8 ;  /* 0x0000000800087308 */ /* 0x000e220000001000 */
[----:B------:R-:W-:-:S02]  /*0270*/  FSEL R10, R10, R67, !P2 ;  /* 0x000000430a0a7208 */ /* 0x000fc40005000000 */
[----:B------:R-:W-:Y:S02]  /*0280*/  FSEL R9, R3, R68, !P1 ;  /* 0x0000004403097208 */ /* 0x000fe40004800000 */
[----:B------:R-:W-:Y:S02]  /*0290*/  FSEL R3, R17, R16, !P0 ;  /* 0x0000001011037208 */ /* 0x000fe40004000000 */
[----:B------:R-:W-:Y:S01]  /*02a0*/  PLOP3.LUT P0, PT, PT, PT, UP0, 0x40, 0x0 ;  /* 0x000000000000781c */ /* 0x000fe20003f0e808 */
[----:B------:R-:W1:Y:S01]  /*02b0*/  MUFU.RCP R10, R10 ;  /* 0x0000000a000a7308 */ /* 0x000e620000001000 */
[----:B------:R-:W-:Y:S02]  /*02c0*/  PLOP3.LUT P3, PT, PT, PT, UP0, 0x40, 0x0 ;  /* 0x000000000000781c */ /* 0x000fe40003f6e808 */
[----:B------:R-:W-:Y:S02]  /*02d0*/  FSEL R62, RZ, 6, !P0 ;  /* 0x40c00000ff3e7808 */ /* 0x000fe40004000000 */
[----:B------:R-:W-:-:S02]  /*02e0*/  PLOP3.LUT P0, PT, PT, PT, UP0, 0x40, 0x0 ;  /* 0x000000000000781c */ /* 0x000fc40003f0e808 */
[----:B------:R-:W-:Y:S01]  /*02f0*/  PLOP3.LUT P6, PT, PT, PT, UP0, 0x40, 0x0 ;  /* 0x000000000000781c */ /* 0x000fe20003fce808 */
[----:B0-----:R-:W-:Y:S01]  /*0300*/  FMUL R18, R8, R3 ;  /* 0x0000000308127220 */ /* 0x001fe20000400000 */
[----:B------:R-:W-:Y:S01]  /*0310*/  FSEL R61, RZ, 7, !P0 ;  /* 0x40e00000ff3d7808 */ /* 0x000fe20004000000 */
[----:B------:R-:W0:Y:S01]  /*0320*/  MUFU.RCP R9, R9 ;  /* 0x0000000900097308 */ /* 0x000e220000001000 */
[----:B------:R-:W-:Y:S02]  /*0330*/  FSEL R3, R17, R16, !P2 ;  /* 0x0000001011037208 */ /* 0x000fe40005000000 */
[C---:B------:R-:W-:Y:S01]  /*0340*/  FSETP.GEU.AND P0, PT, R61.reuse, 1.175494350822287508e-38, PT ;  /* 0x008000003d00780b */ /* 0x040fe20003f0e000 */
[----:B------:R-:W-:Y:S01]  /*0350*/  FMUL R28, R61, 16777216 ;  /* 0x4b8000003d1c7820 */ /* 0x000fe20000400000 */
[----:B------:R-:W-:Y:S01]  /*0360*/  FSEL R65, RZ, 5, !P3 ;  /* 0x40a00000ff417808 */ /* 0x000fe20005800000 */
[----:B-1----:R-:W-:Y:S01]  /*0370*/  FMUL R58, R10, R3 ;  /* 0x000000030a3a7220 */ /* 0x002fe20000400000 */
[C---:B------:R-:W-:Y:S01]  /*0380*/  FMUL R3, R62.reuse, 16777216 ;  /* 0x4b8000003e037820 */ /* 0x040fe20000400000 */
[----:B------:R-:W-:Y:S01]  /*0390*/  FSETP.GEU.AND P4, PT, R62, 1.175494350822287508e-38, PT ;  /* 0x008000003e00780b */ /* 0x000fe20003f8e000 */
[----:B------:R-:W-:Y:S01]  /*03a0*/  CS2R R10, SRZ ;  /* 0x00000000000a7805 */ /* 0x000fe2000001ff00 */
[----:B------:R-:W-:Y:S01]  /*03b0*/  PLOP3.LUT P3, PT, PT, PT, UP0, 0x40, 0x0 ;  /* 0x000000000000781c */ /* 0x000fe20003f6e808 */
[----:B------:R-:W-:Y:S01]  /*03c0*/  FMUL R26, R65, 16777216 ;  /* 0x4b800000411a7820 */ /* 0x000fe20000400000 */
[----:B------:R-:W-:-:S02]  /*03d0*/  FSEL R28, R28, R61, !P0 ;  /* 0x0000003d1c1c7208 */ /* 0x000fc40004000000 */
[----:B------:R-:W-:Y:S02]  /*03e0*/  FSEL R52, RZ, 10, !P6 ;  /* 0x41200000ff347808 */ /* 0x000fe40007000000 */
[----:B------:R-:W-:Y:S01]  /*03f0*/  FSEL R3, R3, R62, !P4 ;  /* 0x0000003e03037208 */ /* 0x000fe20006000000 */
[----:B------:R1:W-:Y:S01]  /*0400*/  MUFU.RCP R66, R28 ;  /* 0x0000001c00427308 */ /* 0x0003e20000001000 */
[----:B------:R-:W-:Y:S01]  /*0410*/  FSEL R56, RZ, 9, !P3 ;  /* 0x41100000ff387808 */ /* 0x000fe20005800000 */
[----:B------:R-:W-:Y:S01]  /*0420*/  FMUL R19, R52, 16777216 ;  /* 0x4b80000034137820 */ /* 0x000fe20000400000 */
[----:B------:R-:W-:Y:S02]  /*0430*/  LOP3.LUT R32, R78, 0x800, RZ, 0xfc, !PT ;  /* 0x000008004e207812 */ /* 0x000fe400078efcff */
[----:B------:R-:W-:Y:S02]  /*0440*/  FSETP.GEU.AND P3, PT, R56, 1.175494350822287508e-38, PT ;  /* 0x008000003800780b */ /* 0x000fe40003f6e000 */
[CC--:B------:R-:W-:Y:S01]  /*0450*/  FSEL R8, R17.reuse, R16.reuse, !P1 ;  /* 0x0000001011087208 */ /* 0x0c0fe20004800000 */
[----:B------:R4:W-:Y:S01]  /*0460*/  MUFU.RCP R63, R3 ;  /* 0x00000003003f7308 */ /* 0x0009e20000001000 */
[----:B-1----:R-:W-:-:S02]  /*0470*/  FSEL R28, R17, R16, !P4 ;  /* 0x00000010111c7208 */ /* 0x002fc40006000000 */
[----:B------:R-:W-:Y:S01]  /*0480*/  FSETP.GEU.AND P4, PT, R52, 1.175494350822287508e-38, PT ;  /* 0x008000003400780b */ /* 0x000fe20003f8e000 */
[----:B0-----:R-:W-:Y:S01]  /*0490*/  FMUL R71, R9, R8 ;  /* 0x0000000809477220 */ /* 0x001fe20000400000 */
[----:B------:R-:W-:Y:S01]  /*04a0*/  FSETP.GEU.AND P2, PT, R65, 1.175494350822287508e-38, PT ;  /* 0x008000004100780b */ /* 0x000fe20003f4e000 */
[----:B------:R-:W-:Y:S01]  /*04b0*/  CS2R R8, SRZ ;  /* 0x0000000000087805 */ /* 0x000fe2000001ff00 */
[----:B------:R-:W-:Y:S01]  /*04c0*/  FSEL R25, R19, R52, !P4 ;  /* 0x0000003413197208 */ /* 0x000fe20006000000 */
[----:B----4-:R-:W-:Y:S01]  /*04d0*/  FMUL R3, R56, 16777216 ;  /* 0x4b80000038037820 */ /* 0x010fe20000400000 */
[----:B------:R-:W-:Y:S02]  /*04e0*/  FSEL R19, R17, R16, !P0 ;  /* 0x0000001011137208 */ /* 0x000fe40004000000 */
[----:B------:R-:W-:Y:S01]  /*04f0*/  MUFU.RCP R57, R25 ;  /* 0x0000001900397308 */ /* 0x000fe20000001000 */
[----:B------:R-:W-:Y:S02]  /*0500*/  PLOP3.LUT P0, PT, PT, PT, UP0, 0x40, 0x0 ;  /* 0x000000000000781c */ /* 0x000fe40003f0e808 */
[----:B------:R-:W-:-:S02]  /*0510*/  FSEL R3, R3, R56, !P3 ;  /* 0x0000003803037208 */ /* 0x000fc40005800000 */
[----:B------:R-:W-:Y:S02]  /*0520*/  ISETP.LT.U32.AND P0, PT, R32, 0xc00, P0 ;  /* 0x00000c002000780c */ /* 0x000fe40000701070 */
[----:B------:R-:W-:Y:S01]  /*0530*/  PLOP3.LUT P1, PT, PT, PT, UP0, 0x40, 0x0 ;  /* 0x000000000000781c */ /* 0x000fe20003f2e808 */
[----:B------:R0:W-:Y:S01]  /*0540*/  MUFU.RCP R60, R3 ;  /* 0x00000003003c7308 */ /* 0x0001e20000001000 */
[----:B------:R-:W-:Y:S02]  /*0550*/  FSEL R26, R26, R65, !P2 ;  /* 0x000000411a1a7208 */ /* 0x000fe40005000000 */
[----:B------:R-:W-:Y:S02]  /*0560*/  FSEL R59, RZ, 8, !P1 ;  /* 0x41000000ff3b7808 */ /* 0x000fe40004800000 */
[----:B------:R-:W-:Y:S02]  /*0570*/  PLOP3.LUT P1, PT, PT, PT, UP0, 0x40, 0x0 ;  /* 0x000000000000781c */ /* 0x000fe40003f2e808 */
[C---:B------:R-:W-:Y:S01]  /*0580*/  FSETP.GEU.AND P5, PT, R59.reuse, 1.175494350822287508e-38, PT ;  /* 0x008000003b00780b */ /* 0x040fe20003fae000 */
[----:B------:R-:W1:Y:S01]  /*0590*/  MUFU.RCP R26, R26 ;  /* 0x0000001a001a7308 */ /* 0x000e620000001000 */
[----:B0-----:R-:W-:Y:S01]  /*05a0*/  IADD3 R3, R32, UR4, RZ ;  /* 0x0000000420037c10 */ /* 0x001fe2000fffe0ff */
[----:B------:R-:W-:Y:S01]  /*05b0*/  FMUL R30, R59, 16777216 ;  /* 0x4b8000003b1e7820 */ /* 0x000fe20000400000 */
[----:B------:R-:W-:-:S02]  /*05c0*/  FSEL R54, RZ, 11, !P1 ;  /* 0x41300000ff367808 */ /* 0x000fc40004800000 */
[----:B------:R-:W-:Y:S01]  /*05d0*/  PLOP3.LUT P1, PT, PT, PT, UP0, 0x40, 0x0 ;  /* 0x000000000000781c */ /* 0x000fe20003f2e808 */
[----:B------:R-:W-:Y:S01]  /*05e0*/  IMAD.WIDE R74, R3, R77, c[0x0][0x160] ;  /* 0x00005800034a7625 */ /* 0x000fe200078e024d */
[----:B------:R-:W-:Y:S01]  /*05f0*/  FSEL R30, R30, R59, !P5 ;  /* 0x0000003b1e1e7208 */ /* 0x000fe20006800000 */
[----:B------:R-:W-:Y:S01]  /*0600*/  FMUL R27, R54, 16777216 ;  /* 0x4b800000361b7820 */ /* 0x000fe20000400000 */
[----:B------:R-:W-:Y:S02]  /*0610*/  FSEL R69, R17, R16, !P2 ;  /* 0x0000001011457208 */ /* 0x000fe40005000000 */
[----:B------:R-:W4:Y:S01]  /*0620*/  @P0 LDG.E.EL.128 R8, [R74.64] ;  /* 0x0000000c4a080981 */ /* 0x000f22000c2e1d00 */
[----:B------:R0:W5:Y:S01]  /*0630*/  MUFU.RCP R64, R30 ;  /* 0x0000001e00407308 */ /* 0x0001620000001000 */
[----:B------:R-:W-:Y:S02]  /*0640*/  PLOP3.LUT P2, PT, PT, PT, UP0, 0x40, 0x0 ;  /* 0x000000000000781c */ /* 0x000fe40003f4e808 */
[----:B------:R-:W-:Y:S01]  /*0650*/  PLOP3.LUT P6, PT, PT, PT, UP0, 0x40, 0x0 ;  /* 0x000000000000781c */ /* 0x000fe20003fce808 */
[----:B-1----:R-:W-:Y:S01]  /*0660*/  FMUL R69, R26, R69 ;  /* 0x000000451a457220 */ /* 0x002fe20000400000 */
[----:B------:R-:W-:-:S02]  /*0670*/  FSEL R29, RZ, 14, !P1 ;  /* 0x41600000ff1d7808 */ /* 0x000fc40004800000 */
[----:B------:R-:W-:Y:S02]  /*0680*/  FSEL R39, RZ, 12, !P2 ;  /* 0x41400000ff277808 */ /* 0x000fe40005000000 */
[----:B------:R-:W-:Y:S01]  /*0690*/  FSEL R43, RZ, 13, !P6 ;  /* 0x41500000ff2b7808 */ /* 0x000fe20007000000 */
[----:B------:R-:W-:Y:S01]  /*06a0*/  FMUL R26, R29, 16777216 ;  /* 0x4b8000001d1a7820 */ /* 0x000fe20000400000 */
[----:B------:R-:W-:Y:S01]  /*06b0*/  FSETP.GEU.AND P2, PT, R54, 1.175494350822287508e-38, PT ;  /* 0x008000003600780b */ /* 0x000fe20003f4e000 */
[----:B------:R-:W-:Y:S01]  /*06c0*/  FMUL R36, R39, 16777216 ;  /* 0x4b80000027247820 */ /* 0x000fe20000400000 */
[----:B------:R-:W-:Y:S01]  /*06d0*/  FSEL R31, R17, R16, !P3 ;  /* 0x00000010111f7208 */ /* 0x000fe20005800000 */
[----:B------:R-:W-:Y:S01]  /*06e0*/  FMUL R38, R43, 16777216 ;  /* 0x4b8000002b267820 */ /* 0x000fe20000400000 */
[----:B------:R-:W-:Y:S01]  /*06f0*/  FSETP.GEU.AND P3, PT, R29, 1.175494350822287508e-38, PT ;  /* 0x008000001d00780b */ /* 0x000fe20003f6e000 */
[----:B------:R-:W-:Y:S01]  /*0700*/  FMUL R63, R63, R28 ;  /* 0x0000001c3f3f7220 */ /* 0x000fe20000400000 */
[----:B0-----:R-:W-:-:S02]  /*0710*/  FSEL R30, R27, R54, !P2 ;  /* 0x000000361b1e7208 */ /* 0x001fc40005000000 */
[-C--:B------:R-:W-:Y:S02]  /*0720*/  FSEL R27, R17, R16.reuse, !P5 ;  /* 0x00000010111b7208 */ /* 0x080fe40006800000 */
[----:B------:R-:W-:Y:S01]  /*0730*/  FSETP.GEU.AND P1, PT, R43, 1.175494350822287508e-38, PT ;  /* 0x008000002b00780b */ /* 0x000fe20003f2e000 */
[----:B------:R0:W-:Y:S01]  /*0740*/  MUFU.RCP R55, R30 ;  /* 0x0000001e00377308 */ /* 0x0001e20000001000 */
[----:B------:R-:W-:Y:S02]  /*0750*/  FSETP.GEU.AND P6, PT, R39, 1.175494350822287508e-38, PT ;  /* 0x008000002700780b */ /* 0x000fe40003fce000 */
[----:B------:R-:W-:Y:S02]  /*0760*/  PLOP3.LUT P5, PT, PT, PT, UP0, 0x40, 0x0 ;  /* 0x000000000000781c */ /* 0x000fe40003fae808 */
[----:B------:R-:W-:Y:S02]  /*0770*/  FSEL R28, R26, R29, !P3 ;  /* 0x0000001d1a1c7208 */ /* 0x000fe40005800000 */
[----:B------:R-:W-:-:S02]  /*0780*/  FSEL R26, R17, R16, !P4 ;  /* 0x00000010111a7208 */ /* 0x000fc40006000000 */
[----:B------:R-:W-:Y:S02]  /*0790*/  PLOP3.LUT P4, PT, PT, PT, UP0, 0x40, 0x0 ;  /* 0x000000000000781c */ /* 0x000fe40003f8e808 */
[----:B------:R-:W-:Y:S01]  /*07a0*/  FSEL R38, R38, R43, !P1 ;  /* 0x0000002b26267208 */ /* 0x000fe20004800000 */
[----:B-----5:R-:W-:Y:S01]  /*07b0*/  FMUL R64, R64, R27 ;  /* 0x0000001b40407220 */ /* 0x020fe20000400000 */
[----:B------:R-:W-:Y:S02]  /*07c0*/  FSEL R36, R36, R39, !P6 ;  /* 0x0000002724247208 */ /* 0x000fe40007000000 */
[----:B------:R-:W-:Y:S01]  /*07d0*/  FSEL R25, RZ, 15, !P5 ;  /* 0x41700000ff197808 */ /* 0x000fe20006800000 */
[----:B------:R-:W1:Y:S01]  /*07e0*/  MUFU.RCP R41, R38 ;  /* 0x0000002600297308 */ /* 0x000e620000001000 */
[----:B0-----:R-:W-:Y:S02]  /*07f0*/  FSEL R30, RZ, 16, !P4 ;  /* 0x41800000ff1e7808 */ /* 0x001fe40006000000 */
[----:B------:R-:W-:-:S02]  /*0800*/  FSEL R27, RZ, 1, !P0 ;  /* 0x3f800000ff1b7808 */ /* 0x000fc40004000000 */
[----:B------:R-:W-:-:S03]  /*0810*/  FSETP.GEU.AND P5, PT, R25, 1.175494350822287508e-38, PT ;  /* 0x008000001900780b */ /* 0x000fc60003fae000 */
[----:B------:R0:W-:Y:S01]  /*0820*/  MUFU.RCP R51, R36 ;  /* 0x0000002400337308 */ /* 0x0001e20000001000 */
[----:B------:R-:W-:Y:S01]  /*0830*/  FMUL R66, R66, R19 ;  /* 0x0000001342427220 */ /* 0x000fe20000400000 */
[----:B------:R-:W-:-:S06]  /*0840*/  FMUL R57, R57, R26 ;  /* 0x0000001a39397220 */ /* 0x000fcc0000400000 */
[----:B------:R5:W1:Y:S01]  /*0850*/  MUFU.RCP R47, R28 ;  /* 0x0000001c002f7308 */ /* 0x000a620000001000 */
[----:B0-----:R-:W-:Y:S01]  /*0860*/  FMUL R36, R25, 16777216 ;  /* 0x4b80000019247820 */ /* 0x001fe20000400000 */
[----:B------:R-:W-:-:S04]  /*0870*/  FSEL R40, R17, R16, !P1 ;  /* 0x0000001011287208 */ /* 0x000fc80004800000 */
[----:B------:R-:W-:Y:S01]  /*0880*/  FSEL R19, R36, R25, !P5 ;  /* 0x0000001924137208 */ /* 0x000fe20006800000 */
[----:B-----5:R-:W-:-:S03]  /*0890*/  FADD R28, R27, R30 ;  /* 0x0000001e1b1c7221 */ /* 0x020fc60000000000 */
[----:B------:R0:W5:Y:S01]  /*08a0*/  MUFU.RCP R48, R19 ;  /* 0x0000001300307308 */ /* 0x0001620000001000 */
[----:B------:R-:W-:Y:S01]  /*08b0*/  FADD R26, R27, R28 ;  /* 0x0000001c1b1a7221 */ /* 0x000fe20000000000 */
[----:B------:R-:W-:Y:S01]  /*08c0*/  FMUL R33, R30, 16777216 ;  /* 0x4b8000001e217820 */ /* 0x000fe20000400000 */
[----:B------:R-:W-:Y:S01]  /*08d0*/  FMUL R60, R60, R31 ;  /* 0x0000001f3c3c7220 */ /* 0x000fe20000400000 */
[----:B------:R-:W-:Y:S01]  /*08e0*/  FSETP.GEU.AND P4, PT, R30, 1.175494350822287508e-38, PT ;  /* 0x008000001e00780b */ /* 0x000fe20003f8e000 */
[----:B------:R-:W-:Y:S01]  /*08f0*/  FMUL R31, R28, 16777216 ;  /* 0x4b8000001c1f7820 */ /* 0x000fe20000400000 */
[----:B------:R-:W-:Y:S01]  /*0900*/  FSEL R36, R17, R16, !P2 ;  /* 0x0000001011247208 */ /* 0x000fe20005000000 */
[C---:B0-----:R-:W-:Y:S01]  /*0910*/  FMUL R19, R26.reuse, 16777216 ;  /* 0x4b8000001a137820 */ /* 0x041fe20000400000 */
[----:B------:R-:W-:Y:S02]  /*0920*/  FSETP.GEU.AND P1, PT, R26, 1.175494350822287508e-38, PT ;  /* 0x008000001a00780b */ /* 0x000fe40003f2e000 */
[----:B------:R-:W-:Y:S01]  /*0930*/  FSETP.GEU.AND P2, PT, R28, 1.175494350822287508e-38, PT ;  /* 0x008000001c00780b */ /* 0x000fe20003f4e000 */
[----:B-1----:R-:W-:Y:S01]  /*0940*/  FMUL R41, R41, R40 ;  /* 0x0000002829297220 */ /* 0x002fe20000400000 */
[----:B------:R-:W-:-:S02]  /*0950*/  FSEL R33, R33, R30, !P4 ;  /* 0x0000001e21217208 */ /* 0x000fc40006000000 */
[----:B------:R-:W-:Y:S02]  /*0960*/  FSEL R40, R19, R26, !P1 ;  /* 0x0000001a13287208 */ /* 0x000fe40004800000 */
[----:B------:R-:W-:Y:S01]  /*0970*/  FSEL R37, R31, R28, !P2 ;  /* 0x0000001c1f257208 */ /* 0x000fe20005000000 */
[----:B------:R-:W-:Y:S01]  /*0980*/  FMUL R55, R55, R36 ;  /* 0x0000002437377220 */ /* 0x000fe20000400000 */
[CC--:B------:R-:W-:Y:S01]  /*0990*/  FSEL R38, R17.reuse, R16.reuse, !P6 ;  /* 0x0000001011267208 */ /* 0x0c0fe20007000000 */
[----:B------:R-:W0:Y:S01]  /*09a0*/  MUFU.RCP R33, R33 ;  /* 0x0000002100217308 */ /* 0x000e220000001000 */
[----:B------:R-:W-:Y:S02]  /*09b0*/  PLOP3.LUT P6, PT, PT, PT, UP0, 0x40, 0x0 ;  /* 0x000000000000781c */ /* 0x000fe40003fce808 */
[----:B------:R-:W-:Y:S02]  /*09c0*/  FSEL R36, R17, R16, !P3 ;  /* 0x0000001011247208 */ /* 0x000fe40005800000 */
[----:B------:R-:W-:-:S03]  /*09d0*/  PLOP3.LUT P3, PT, PT, PT, UP0, 0x40, 0x0 ;  /* 0x000000000000781c */ /* 0x000fc60003f6e808 */
[----:B------:R-:W1:Y:S01]  /*09e0*/  MUFU.RCP R37, R37 ;  /* 0x0000002500257308 */ /* 0x000e620000001000 */
[----:B------:R-:W-:-:S07]  /*09f0*/  FMUL R44, R27, 16777216 ;  /* 0x4b8000001b2c7820 */ /* 0x000fce0000400000 */
[----:B------:R-:W2:Y:S01]  /*0a00*/  MUFU.RCP R40, R40 ;  /* 0x0000002800287308 */ /* 0x000ea20000001000 */
[----:B------:R-:W-:Y:S01]  /*0a10*/  FSEL R31, R17, R16, !P5 ;  /* 0x00000010111f7208 */ /* 0x000fe20006800000 */
[----:B------:R-:W-:Y:S01]  /*0a20*/  FMUL R47, R47, R36 ;  /* 0x000000242f2f7220 */ /* 0x000fe20000400000 */
[----:B------:R-:W-:Y:S01]  /*0a30*/  FMUL R51, R51, R38 ;  /* 0x0000002633337220 */ /* 0x000fe20000400000 */
[----:B------:R-:W-:Y:S02]  /*0a40*/  FSEL R36, R17, R16, !P4 ;  /* 0x0000001011247208 */ /* 0x000fe40006000000 */
[----:B------:R-:W-:Y:S01]  /*0a50*/  FSEL R38, R44, R27, !P2 ;  /* 0x0000001b2c267208 */ /* 0x000fe20005000000 */
[----:B-----5:R-:W-:Y:S01]  /*0a60*/  FMUL R48, R48, R31 ;  /* 0x0000001f30307220 */ /* 0x020fe20000400000 */
[----:B------:R-:W-:Y:S01]  /*0a70*/  IADD3 R92, R2, 0x808, RZ ;  /* 0x00000808025c7810 */ /* 0x000fe20007ffe0ff */
[----:B0-----:R-:W-:Y:S02]  /*0a80*/  FMUL R31, R33, R36 ;  /* 0x00000024211f7220 */ /* 0x001fe40000400000 */
[----:B-1----:R-:W-:-:S02]  /*0a90*/  FMUL R33, R37, R38 ;  /* 0x0000002625217220 */ /* 0x002fc40000400000 */
[----:B------:R-:W-:Y:S01]  /*0aa0*/  IMAD.WIDE R92, R92, R77, c[0x0][0x160] ;  /* 0x000058005c5c7625 */ /* 0x000fe200078e024d */
[----:B------:R-:W-:Y:S01]  /*0ab0*/  FADD R46, R27, R26 ;  /* 0x0000001a1b2e7221 */ /* 0x000fe20000000000 */
[C---:B--2---:R-:W-:Y:S02]  /*0ac0*/  PRMT R19, R4.reuse, 0x7632, R19 ;  /* 0x0000763204137816 */ /* 0x044fe40000000013 */
[----:B------:R-:W-:-:S03]  /*0ad0*/  IMAD.U32 R4, R4, 0x10000, RZ ;  /* 0x0001000004047824 */ /* 0x000fc600078e00ff */
[----:B------:R-:W-:Y:S02]  /*0ae0*/  IMAD.U32 R19, R19, 0x10000, RZ ;  /* 0x0001000013137824 */ /* 0x000fe400078e00ff */
[----:B------:R-:W-:-:S03]  /*0af0*/  FSEL R45, R4, RZ, P6 ;  /* 0x000000ff042d7208 */ /* 0x000fc60003000000 */
[----:B------:R-:W-:Y:S02]  /*0b00*/  FSEL R4, R19, RZ, P3 ;  /* 0x000000ff13047208 */ /* 0x000fe40001800000 */
[----:B------:R-:W-:-:S03]  /*0b10*/  FSEL R19, R44, R27, !P1 ;  /* 0x0000001b2c137208 */ /* 0x000fc60004800000 */
[----:B------:R-:W-:Y:S01]  /*0b20*/  FADD R70, -R45, R4 ;  /* 0x000000042d467221 */ /* 0x000fe20000000100 */
[----:B------:R-:W-:-:S03]  /*0b30*/  FSETP.NEU.AND P3, PT, R49, RZ, PT ;  /* 0x000000ff3100720b */ /* 0x000fc60003f6d000 */
[----:B------:R-:W-:Y:S01]  /*0b40*/  FMUL R17, R70, R70 ;  /* 0x0000004646117220 */ /* 0x000fe20000400000 */
[----:B------:R-:W-:Y:S01]  /*0b50*/  FSEL R4, R18, RZ, P3 ;  /* 0x000000ff12047208 */ /* 0x000fe20001800000 */
[----:B------:R-:W-:Y:S02]  /*0b60*/  FMUL R37, R40, R19 ;  /* 0x0000001328257220 */ /* 0x000fe40000400000 */
[----:B------:R-:W-:Y:S01]  /*0b70*/  FMUL R79, R16, R17 ;  /* 0x00000011104f7220 */ /* 0x000fe20000400000 */
[----:B------:R-:W-:Y:S01]  /*0b80*/  CS2R R18, SRZ ;  /* 0x0000000000127805 */ /* 0x000fe2000001ff00 */
[----:B------:R-:W-:-:S06]  /*0b90*/  CS2R R16, SRZ ;  /* 0x0000000000107805 */ /* 0x000fcc000001ff00 */
[----:B------:R-:W2:Y:S01]  /*0ba0*/  @P0 LDG.E.EL.128 R16, [R92.64] ;  /* 0x0000000c5c100981 */ /* 0x000ea2000c2e1d00 */
[----:B------:R-:W-:Y:S01]  /*0bb0*/  FADD R40, R27, R46 ;  /* 0x0000002e1b287221 */ /* 0x000fe20000000000 */
[----:B------:R-:W-:Y:S01]  /*0bc0*/  FFMA R70, R70, R4, R45 ;  /* 0x0000000446467223 */ /* 0x000fe2000000002d */
[C---:B------:R-:W-:Y:S01]  /*0bd0*/  FMUL R45, R46.reuse, 16777216 ;  /* 0x4b8000002e2d7820 */ /* 0x040fe20000400000 */
[----:B------:R-:W-:Y:S01]  /*0be0*/  FSETP.GEU.AND P4, PT, R46, 1.175494350822287508e-38, PT ;  /* 0x008000002e00780b */ /* 0x000fe20003f8e000 */
[C---:B------:R-:W-:Y:S01]  /*0bf0*/  FMUL R53, R40.reuse, 16777216 ;  /* 0x4b80000028357820 */ /* 0x040fe20000400000 */
[----:B------:R-:W-:Y:S01]  /*0c00*/  IMAD.U32 R36, R5, 0x10000, RZ ;  /* 0x0001000005247824 */ /* 0x000fe200078e00ff */
[----:B------:R-:W-:Y:S01]  /*0c10*/  FSETP.GEU.AND P2, PT, R40, 1.175494350822287508e-38, PT ;  /* 0x008000002800780b */ /* 0x000fe20003f4e000 */
[----:B------:R-:W-:Y:S01]  /*0c20*/  FADD R42, R27, R40 ;  /* 0x000000281b2a7221 */ /* 0x000fe20000000000 */
[----:B------:R-:W-:Y:S02]  /*0c30*/  PLOP3.LUT P1, PT, PT, PT, UP0, 0x40, 0x0 ;  /* 0x000000000000781c */ /* 0x000fe40003f2e808 */
[----:B------:R-:W-:Y:S01]  /*0c40*/  FSEL R45, R45, R46, !P4 ;  /* 0x0000002e2d2d7208 */ /* 0x000fe20006000000 */
[----:B------:R-:W-:Y:S01]  /*0c50*/  FADD R38, R27, R42 ;  /* 0x0000002a1b267221 */ /* 0x000fe20000000000 */
[----:B------:R-:W-:Y:S01]  /*0c60*/  FSEL R50, R53, R40, !P2 ;  /* 0x0000002835327208 */ /* 0x000fe20005000000 */
[----:B------:R-:W-:Y:S01]  /*0c70*/  FMUL R73, R42, 16777216 ;  /* 0x4b8000002a497820 */ /* 0x000fe20000400000 */
[----:B------:R-:W-:-:S02]  /*0c80*/  FSEL R53, R36, RZ, P1 ;  /* 0x000000ff24357208 */ /* 0x000fc40000800000 */
[----:B------:R-:W-:Y:S01]  /*0c90*/  FSETP.GEU.AND P1, PT, R42, 1.175494350822287508e-38, PT ;  /* 0x008000002a00780b */ /* 0x000fe20003f2e000 */
[----:B------:R-:W-:Y:S01]  /*0ca0*/  FADD R36, R27, R38 ;  /* 0x000000261b247221 */ /* 0x000fe20000000000 */
[----:B------:R-:W-:Y:S01]  /*0cb0*/  FSETP.NEU.AND P3, PT, R68, RZ, PT ;  /* 0x000000ff4400720b */ /* 0x000fe20003f6d000 */
[----:B------:R-:W0:Y:S01]  /*0cc0*/  MUFU.RCP R45, R45 ;  /* 0x0000002d002d7308 */ /* 0x000e220000001000 */
[----:B------:R-:W-:Y:S01]  /*0cd0*/  FSEL R73, R73, R42, !P1 ;  /* 0x0000002a49497208 */ /* 0x000fe20004800000 */
[----:B------:R-:W-:Y:S01]  /*0ce0*/  FADD R83, R53, -R70 ;  /* 0x8000004635537221 */ /* 0x000fe20000000000 */
[----:B------:R-:W-:Y:S01]  /*0cf0*/  FSEL R71, R71, RZ, P3 ;  /* 0x000000ff47477208 */ /* 0x000fe20001800000 */
[----:B------:R-:W-:Y:S01]  /*0d00*/  FMUL R53, R38, 16777216 ;  /* 0x4b80000026357820 */ /* 0x000fe20000400000 */
[----:B------:R-:W-:Y:S01]  /*0d10*/  FFMA R72, R4, R79, RZ ;  /* 0x0000004f04487223 */ /* 0x000fe200000000ff */
[----:B------:R-:W-:Y:S01]  /*0d20*/  FSETP.GEU.AND P3, PT, R38, 1.175494350822287508e-38, PT ;  /* 0x008000002600780b */ /* 0x000fe20003f6e000 */
[----:B------:R-:W-:Y:S01]  /*0d30*/  FMUL R79, R36, 16777216 ;  /* 0x4b800000244f7820 */ /* 0x000fe20000400000 */
[----:B------:R-:W-:-:S02]  /*0d40*/  FSEL R82, R44, R27, !P4 ;  /* 0x0000001b2c527208 */ /* 0x000fc40006000000 */
[----:B------:R-:W-:Y:S01]  /*0d50*/  FSETP.GEU.AND P4, PT, R36, 1.175494350822287508e-38, PT ;  /* 0x008000002400780b */ /* 0x000fe20003f8e000 */
[----:B------:R-:W1:Y:S01]  /*0d60*/  MUFU.RCP R50, R50 ;  /* 0x0000003200327308 */ /* 0x000e620000001000 */
[----:B------:R-:W-:Y:S02]  /*0d70*/  FSEL R53, R53, R38, !P3 ;  /* 0x0000002635357208 */ /* 0x000fe40005800000 */
[----:B------:R-:W-:Y:S01]  /*0d80*/  FSEL R79, R79, R36, !P4 ;  /* 0x000000244f4f7208 */ /* 0x000fe20006000000 */
[----:B------:R-:W-:-:S04]  /*0d90*/  FMUL R76, R83, R83 ;  /* 0x00000053534c7220 */ /* 0x000fc80000400000 */
[----:B------:R-:W5:Y:S01]  /*0da0*/  MUFU.RCP R73, R73 ;  /* 0x0000004900497308 */ /* 0x000f620000001000 */
[----:B------:R-:W-:Y:S01]  /*0db0*/  FADD R4, R27, R36 ;  /* 0x000000241b047221 */ /* 0x000fe20000000000 */
[----:B------:R-:W-:Y:S01]  /*0dc0*/  FFMA R70, R83, R71, R70 ;  /* 0x0000004753467223 */ /* 0x000fe20000000046 */
[----:B------:R-:W-:Y:S01]  /*0dd0*/  FMUL R76, R49, R76 ;  /* 0x0000004c314c7220 */ /* 0x000fe20000400000 */
[----:B------:R-:W-:Y:S01]  /*0de0*/  FSEL R49, R44, R27, !P2 ;  /* 0x0000001b2c317208 */ /* 0x000fe20005000000 */
[----:B------:R-:W-:-:S03]  /*0df0*/  FMUL R83, R4, 16777216 ;  /* 0x4b80000004537820 */ /* 0x000fc60000400000 */
[----:B------:R-:W3:Y:S01]  /*0e00*/  MUFU.RCP R53, R53 ;  /* 0x0000003500357308 */ /* 0x000ee20000001000 */
[----:B------:R-:W-:Y:S01]  /*0e10*/  FSETP.GEU.AND P2, PT, R4, 1.175494350822287508e-38, PT ;  /* 0x008000000400780b */ /* 0x000fe20003f4e000 */
[----:B0-----:R-:W-:Y:S01]  /*0e20*/  FMUL R45, R45, R82 ;  /* 0x000000522d2d7220 */ /* 0x001fe20000400000 */
[----:B------:R-:W-:-:S05]  /*0e30*/  FSEL R82, R44, R27, !P1 ;  /* 0x0000001b2c527208 */ /* 0x000fca0004800000 */
[----:B------:R-:W0:Y:S01]  /*0e40*/  MUFU.RCP R79, R79 ;  /* 0x0000004f004f7308 */ /* 0x000e220000001000 */
[----:B------:R-:W-:Y:S01]  /*0e50*/  FSEL R83, R83, R4, !P2 ;  /* 0x0000000453537208 */ /* 0x000fe20005000000 */
[----:B-1----:R-:W-:Y:S01]  /*0e60*/  FMUL R49, R50, R49 ;  /* 0x0000003132317220 */ /* 0x002fe20000400000 */
[----:B------:R-:W-:Y:S01]  /*0e70*/  PRMT R5, R5, 0x7632, R5 ;  /* 0x0000763205057816 */ /* 0x000fe20000000005 */
[----:B-----5:R-:W-:Y:S01]  /*0e80*/  FMUL R50, R73, R82 ;  /* 0x0000005249327220 */ /* 0x020fe20000400000 */
[CC--:B------:R-:W-:Y:S02]  /*0e90*/  FSEL R84, R44.reuse, R27.reuse, !P3 ;  /* 0x0000001b2c547208 */ /* 0x0c0fe40005800000 */
[----:B------:R-:W-:Y:S01]  /*0ea0*/  FSEL R86, R44, R27, !P4 ;  /* 0x0000001b2c567208 */ /* 0x000fe20006000000 */
[----:B------:R1:W5:Y:S01]  /*0eb0*/  MUFU.RCP R73, R83 ;  /* 0x0000005300497308 */ /* 0x0003620000001000 */
[----:B------:R-:W-:Y:S01]  /*0ec0*/  IMAD.U32 R82, R5, 0x10000, RZ ;  /* 0x0001000005527824 */ /* 0x000fe200078e00ff */
[----:B------:R-:W-:Y:S01]  /*0ed0*/  PLOP3.LUT P1, PT, PT, PT, UP0, 0x40, 0x0 ;  /* 0x000000000000781c */ /* 0x000fe20003f2e808 */
[----:B---3--:R-:W-:Y:S01]  /*0ee0*/  FMUL R5, R53, R84 ;  /* 0x0000005435057220 */ /* 0x008fe20000400000 */
[----:B------:R-:W-:Y:S01]  /*0ef0*/  FFMA R72, R71, R76, R72 ;  /* 0x0000004c47487223 */ /* 0x000fe20000000048 */
[----:B0-----:R-:W-:Y:S01]  /*0f00*/  FMUL R53, R79, R86 ;  /* 0x000000564f357220 */ /* 0x001fe20000400000 */
[----:B------:R-:W-:-:S02]  /*0f10*/  FSEL R79, R82, RZ, P1 ;  /* 0x000000ff524f7208 */ /* 0x000fc40000800000 */
[----:B------:R-:W-:Y:S01]  /*0f20*/  FSETP.NEU.AND P1, PT, R67, RZ, PT ;  /* 0x000000ff4300720b */ /* 0x000fe20003f2d000 */
[----:B------:R-:W-:Y:S01]  /*0f30*/  IMAD.U32 R71, R6, 0x10000, RZ ;  /* 0x0001000006477824 */ /* 0x000fe200078e00ff */
[----:B------:R-:W-:Y:S01]  /*0f40*/  FSEL R76, R44, R27, !P2 ;  /* 0x0000001b2c4c7208 */ /* 0x000fe20005000000 */
[--C-:B------:R-:W-:Y:S01]  /*0f50*/  FADD R79, R79, -R70.reuse ;  /* 0x800000464f4f7221 */ /* 0x100fe20000000000 */
[----:B------:R-:W-:Y:S02]  /*0f60*/  PLOP3.LUT P2, PT, PT, PT, UP0, 0x40, 0x0 ;  /* 0x000000000000781c */ /* 0x000fe40003f4e808 */
[----:B-1----:R-:W-:Y:S01]  /*0f70*/  FSEL R83, R58, RZ, P1 ;  /* 0x000000ff3a537208 */ /* 0x002fe20000800000 */
[----:B-----5:R-:W-:Y:S01]  /*0f80*/  FMUL R58, R73, R76 ;  /* 0x0000004c493a7220 */ /* 0x020fe20000400000 */
[----:B------:R-:W-:Y:S01]  /*0f90*/  FSEL R71, R71, RZ, P2 ;  /* 0x000000ff47477208 */ /* 0x000fe20001000000 */
[C---:B------:R-:W-:Y:S02]  /*0fa0*/  FMUL R73, R79.reuse, R79 ;  /* 0x0000004f4f497220 */ /* 0x040fe40000400000 */
[----:B------:R-:W-:Y:S01]  /*0fb0*/  FFMA R76, R79, R83, R70 ;  /* 0x000000534f4c7223 */ /* 0x000fe20000000046 */
[----:B------:R-:W-:Y:S01]  /*0fc0*/  PRMT R6, R6, 0x7632, R6 ;  /* 0x0000763206067816 */ /* 0x000fe20000000006 */
[----:B------:R-:W-:Y:S01]  /*0fd0*/  FMUL R73, R68, R73 ;  /* 0x0000004944497220 */ /* 0x000fe20000400000 */
[----:B------:R-:W-:Y:S01]  /*0fe0*/  FSETP.NEU.AND P1, PT, R65, RZ, PT ;  /* 0x000000ff4100720b */ /* 0x000fe20003f2d000 */
[----:B------:R-:W-:Y:S01]  /*0ff0*/  FADD R71, R71, -R76 ;  /* 0x8000004c47477221 */ /* 0x000fe20000000000 */
[C---:B------:R-:W-:Y:S01]  /*1000*/  PRMT R68, R7.reuse, 0x7632, R68 ;  /* 0x0000763207447816 */ /* 0x040fe20000000044 */
[----:B------:R-:W-:Y:S01]  /*1010*/  IMAD.U32 R70, R7, 0x10000, RZ ;  /* 0x0001000007467824 */ /* 0x000fe200078e00ff */
[----:B------:R-:W-:Y:S01]  /*1020*/  FSEL R69, R69, RZ, P1 ;  /* 0x000000ff45457208 */ /* 0x000fe20000800000 */
[----:B------:R-:W-:Y:S01]  /*1030*/  IMAD.U32 R7, R6, 0x10000, RZ ;  /* 0x0001000006077824 */ /* 0x000fe200078e00ff */
[----:B------:R-:W-:Y:S01]  /*1040*/  FMUL R82, R71, R71 ;  /* 0x0000004747527220 */ /* 0x000fe20000400000 */
[----:B------:R-:W-:Y:S01]  /*1050*/  PLOP3.LUT P2, PT, PT, PT, UP0, 0x40, 0x0 ;  /* 0x000000000000781c */ /* 0x000fe20003f4e808 */
[----:B------:R-:W-:Y:S01]  /*1060*/  FADD R6, R27, R4 ;  /* 0x000000041b067221 */ /* 0x000fe20000000000 */
[----:B------:R-:W-:Y:S01]  /*1070*/  FSETP.NEU.AND P1, PT, R62, RZ, PT ;  /* 0x000000ff3e00720b */ /* 0x000fe20003f2d000 */
[----:B------:R-:W-:Y:S01]  /*1080*/  FMUL R82, R67, R82 ;  /* 0x0000005243527220 */ /* 0x000fe20000400000 */
[----:B------:R-:W-:Y:S01]  /*1090*/  FSEL R7, R7, RZ, P2 ;  /* 0x000000ff07077208 */ /* 0x000fe20001000000 */
[----:B------:R-:W-:Y:S01]  /*10a0*/  FFMA R72, R83, R73, R72 ;  /* 0x0000004953487223 */ /* 0x000fe20000000048 */
[----:B------:R-:W-:Y:S01]  /*10b0*/  FFMA R76, R71, R69, R76 ;  /* 0x00000045474c7223 */ /* 0x000fe2000000004c */
[C---:B------:R-:W-:Y:S01]  /*10c0*/  FMUL R67, R6.reuse, 16777216 ;  /* 0x4b80000006437820 */ /* 0x040fe20000400000 */
[----:B------:R-:W-:Y:S01]  /*10d0*/  FSETP.GEU.AND P2, PT, R6, 1.175494350822287508e-38, PT ;  /* 0x008000000600780b */ /* 0x000fe20003f4e000 */
[----:B------:R-:W-:Y:S01]  /*10e0*/  FFMA R72, R69, R82, R72 ;  /* 0x0000005245487223 */ /* 0x000fe20000000048 */
[----:B------:R-:W-:Y:S01]  /*10f0*/  FSEL R63, R63, RZ, P1 ;  /* 0x000000ff3f3f7208 */ /* 0x000fe20000800000 */
[----:B------:R-:W-:Y:S01]  /*1100*/  FADD R7, R7, -R76 ;  /* 0x8000004c07077221 */ /* 0x000fe20000000000 */
[----:B------:R-:W-:-:S02]  /*1110*/  FSEL R69, R67, R6, !P2 ;  /* 0x0000000643457208 */ /* 0x000fc40005000000 */
[----:B------:R-:W-:Y:S01]  /*1120*/  PLOP3.LUT P3, PT, PT, PT, UP0, 0x40, 0x0 ;  /* 0x000000000000781c */ /* 0x000fe20003f6e808 */
[C---:B------:R-:W-:Y:S01]  /*1130*/  FFMA R67, R7.reuse, R63, R76 ;  /* 0x0000003f07437223 */ /* 0x040fe2000000004c */
[----:B------:R-:W-:Y:S01]  /*1140*/  FMUL R76, R7, R7 ;  /* 0x00000007074c7220 */ /* 0x000fe20000400000 */
[----:B------:R-:W-:Y:S01]  /*1150*/  FSETP.NEU.AND P1, PT, R61, RZ, PT ;  /* 0x000000ff3d00720b */ /* 0x000fe20003f2d000 */
[----:B------:R-:W0:Y:S01]  /*1160*/  MUFU.RCP R69, R69 ;  /* 0x0000004500457308 */ /* 0x000e220000001000 */
[----:B------:R-:W-:Y:S01]  /*1170*/  FSEL R70, R70, RZ, P3 ;  /* 0x000000ff46467208 */ /* 0x000fe20001800000 */
[----:B------:R-:W-:Y:S01]  /*1180*/  FMUL R76, R65, R76 ;  /* 0x0000004c414c7220 */ /* 0x000fe20000400000 */
[----:B------:R-:W-:Y:S01]  /*1190*/  FSEL R65, R66, RZ, P1 ;  /* 0x000000ff42417208 */ /* 0x000fe20000800000 */
[----:B------:R-:W-:Y:S01]  /*11a0*/  IMAD.U32 R68, R68, 0x10000, RZ ;  /* 0x0001000044447824 */ /* 0x000fe200078e00ff */
[----:B------:R-:W-:Y:S01]  /*11b0*/  PLOP3.LUT P1, PT, PT, PT, UP0, 0x40, 0x0 ;  /* 0x000000000000781c */ /* 0x000fe20003f2e808 */
[----:B------:R-:W-:-:S03]  /*11c0*/  FADD R70, R70, -R67 ;  /* 0x8000004346467221 */ /* 0x000fc60000000000 */
[----:B------:R-:W-:Y:S01]  /*11d0*/  FSEL R68, R68, RZ, P1 ;  /* 0x000000ff44447208 */ /* 0x000fe20000800000 */
[C---:B------:R-:W-:Y:S01]  /*11e0*/  FMUL R7, R70.reuse, R70 ;  /* 0x0000004646077220 */ /* 0x040fe20000400000 */
[----:B------:R-:W-:Y:S01]  /*11f0*/  FFMA R67, R70, R65, R67 ;  /* 0x0000004146437223 */ /* 0x000fe20000000043 */
[----:B------:R-:W-:Y:S01]  /*1200*/  FSETP.NEU.AND P1, PT, R59, RZ, PT ;  /* 0x000000ff3b00720b */ /* 0x000fe20003f2d000 */
[----:B------:R-:W-:Y:S01]  /*1210*/  FFMA R72, R63, R76, R72 ;  /* 0x0000004c3f487223 */ /* 0x000fe20000000048 */
[----:B------:R-:W-:Y:S01]  /*1220*/  FSEL R66, R44, R27, !P2 ;  /* 0x0000001b2c427208 */ /* 0x000fe20005000000 */
[----:B------:R-:W-:Y:S01]  /*1230*/  FMUL R63, R62, R7 ;  /* 0x000000073e3f7220 */ /* 0x000fe20000400000 */
[----:B------:R-:W-:Y:S01]  /*1240*/  FADD R68, R68, -R67 ;  /* 0x8000004344447221 */ /* 0x000fe20000000000 */
[----:B------:R-:W-:Y:S01]  /*1250*/  IMAD.U32 R62, R12, 0x10000, RZ ;  /* 0x000100000c3e7824 */ /* 0x000fe200078e00ff */
[----:B------:R-:W-:Y:S01]  /*1260*/  PLOP3.LUT P2, PT, PT, PT, UP0, 0x40, 0x0 ;  /* 0x000000000000781c */ /* 0x000fe20003f4e808 */
[----:B0-----:R-:W-:Y:S01]  /*1270*/  FMUL R7, R69, R66 ;  /* 0x0000004245077220 */ /* 0x001fe20000400000 */
[----:B------:R-:W-:Y:S01]  /*1280*/  FSEL R64, R64, RZ, P1 ;  /* 0x000000ff40407208 */ /* 0x000fe20000800000 */
[----:B------:R-:W-:Y:S01]  /*1290*/  FMUL R66, R68, R68 ;  /* 0x0000004444427220 */ /* 0x000fe20000400000 */
[----:B------:R-:W-:-:S02]  /*12a0*/  PRMT R12, R12, 0x7632, R12 ;  /* 0x000076320c0c7816 */ /* 0x000fc4000000000c */
[----:B------:R-:W-:Y:S01]  /*12b0*/  FSETP.NEU.AND P1, PT, R56, RZ, PT ;  /* 0x000000ff3800720b */ /* 0x000fe20003f2d000 */
[----:B------:R-:W-:Y:S01]  /*12c0*/  FFMA R67, R68, R64, R67 ;  /* 0x0000004044437223 */ /* 0x000fe20000000043 */
[----:B------:R-:W-:Y:S01]  /*12d0*/  FSEL R62, R62, RZ, P2 ;  /* 0x000000ff3e3e7208 */ /* 0x000fe20001000000 */
[----:B------:R-:W-:Y:S01]  /*12e0*/  FMUL R66, R61, R66 ;  /* 0x000000423d427220 */ /* 0x000fe20000400000 */
[----:B------:R-:W-:Y:S01]  /*12f0*/  FSEL R61, R60, RZ, P1 ;  /* 0x000000ff3c3d7208 */ /* 0x000fe20000800000 */
[----:B------:R-:W-:Y:S01]  /*1300*/  IMAD.U32 R12, R12, 0x10000, RZ ;  /* 0x000100000c0c7824 */ /* 0x000fe200078e00ff */
[----:B------:R-:W-:Y:S01]  /*1310*/  PLOP3.LUT P1, PT, PT, PT, UP0, 0x40, 0x0 ;  /* 0x000000000000781c */ /* 0x000fe20003f2e808 */
[--C-:B------:R-:W-:Y:S01]  /*1320*/  FADD R62, R62, -R67.reuse ;  /* 0x800000433e3e7221 */ /* 0x100fe20000000000 */
[----:B------:R-:W-:Y:S02]  /*1330*/  FFMA R63, R65, R63, R72 ;  /* 0x0000003f413f7223 */ /* 0x000fe40000000048 */
[----:B------:R-:W-:Y:S01]  /*1340*/  FSEL R12, R12, RZ, P1 ;  /* 0x000000ff0c0c7208 */ /* 0x000fe20000800000 */
[C---:B------:R-:W-:Y:S01]  /*1350*/  FFMA R67, R62.reuse, R61, R67 ;  /* 0x0000003d3e437223 */ /* 0x040fe20000000043 */
[----:B------:R-:W-:Y:S01]  /*1360*/  FMUL R60, R62, R62 ;  /* 0x0000003e3e3c7220 */ /* 0x000fe20000400000 */
[----:B------:R-:W-:Y:S01]  /*1370*/  FFMA R63, R64, R66, R63 ;  /* 0x00000042403f7223 */ /* 0x000fe2000000003f */
[----:B------:R-:W-:Y:S01]  /*1380*/  FSETP.NEU.AND P1, PT, R52, RZ, PT ;  /* 0x000000ff3400720b */ /* 0x000fe20003f2d000 */
[----:B------:R-:W-:Y:S01]  /*1390*/  FADD R12, R12, -R67 ;  /* 0x800000430c0c7221 */ /* 0x000fe20000000000 */
[----:B------:R-:W-:Y:S01]  /*13a0*/  FMUL R59, R59, R60 ;  /* 0x0000003c3b3b7220 */ /* 0x000fe20000400000 */
[----:B------:R-:W-:Y:S01]  /*13b0*/  FADD R62, RZ, R63 ;  /* 0x0000003fff3e7221 */ /* 0x000fe20000000000 */
[----:B------:R-:W-:Y:S01]  /*13c0*/  FSEL R64, R57, RZ, P1 ;  /* 0x000000ff39407208 */ /* 0x000fe20000800000 */
[----:B------:R-:W-:-:S02]  /*13d0*/  FMUL R57, R12, R12 ;  /* 0x0000000c0c397220 */ /* 0x000fc40000400000 */
[----:B------:R-:W-:Y:S02]  /*13e0*/  FFMA R59, R61, R59, R62 ;  /* 0x0000003b3d3b7223 */ /* 0x000fe4000000003e */
[----:B------:R-:W-:Y:S01]  /*13f0*/  FMUL R61, R56, R57 ;  /* 0x00000039383d7220 */ /* 0x000fe20000400000 */
[C---:B------:R-:W-:Y:S01]  /*1400*/  PRMT R57, R13.reuse, 0x7632, R57 ;  /* 0x000076320d397816 */ /* 0x040fe20000000039 */
[----:B------:R-:W-:Y:S01]  /*1410*/  IMAD.U32 R13, R13, 0x10000, RZ ;  /* 0x000100000d0d7824 */ /* 0x000fe200078e00ff */
[----:B------:R-:W-:Y:S01]  /*1420*/  PLOP3.LUT P5, PT, PT, PT, UP0, 0x40, 0x0 ;  /* 0x000000000000781c */ /* 0x000fe20003fae808 */
[----:B------:R-:W-:Y:S01]  /*1430*/  FADD R60, R27, R6 ;  /* 0x000000061b3c7221 */ /* 0x000fe20000000000 */
[----:B------:R-:W-:Y:S01]  /*1440*/  FSETP.NEU.AND P3, PT, R54, RZ, PT ;  /* 0x000000ff3600720b */ /* 0x000fe20003f6d000 */
[----:B------:R-:W-:Y:S01]  /*1450*/  FFMA R66, R12, R64, R67 ;  /* 0x000000400c427223 */ /* 0x000fe20000000043 */
[----:B------:R-:W-:Y:S01]  /*1460*/  FSEL R13, R13, RZ, P5 ;  /* 0x000000ff0d0d7208 */ /* 0x000fe20002800000 */
[C---:B------:R-:W-:Y:S01]  /*1470*/  FMUL R63, R60.reuse, 16777216 ;  /* 0x4b8000003c3f7820 */ /* 0x040fe20000400000 */
[----:B------:R-:W-:Y:S01]  /*1480*/  FSETP.GEU.AND P4, PT, R60, 1.175494350822287508e-38, PT ;  /* 0x008000003c00780b */ /* 0x000fe20003f8e000 */
[----:B------:R-:W-:Y:S01]  /*1490*/  FADD R62, R27, R60 ;  /* 0x0000003c1b3e7221 */ /* 0x000fe20000000000 */
[----:B------:R-:W-:Y:S01]  /*14a0*/  IMAD.U32 R57, R57, 0x10000, RZ ;  /* 0x0001000039397824 */ /* 0x000fe200078e00ff */
[----:B------:R-:W-:Y:S01]  /*14b0*/  PLOP3.LUT P5, PT, PT, PT, UP0, 0x40, 0x0 ;  /* 0x000000000000781c */ /* 0x000fe20003fae808 */
[----:B------:R-:W-:Y:S01]  /*14c0*/  FADD R13, R13, -R66 ;  /* 0x800000420d0d7221 */ /* 0x000fe20000000000 */
[----:B------:R-:W-:Y:S01]  /*14d0*/  FSEL R68, R55, RZ, P3 ;  /* 0x000000ff37447208 */ /* 0x000fe20001800000 */
[----:B------:R-:W-:Y:S01]  /*14e0*/  FMUL R65, R62, 16777216 ;  /* 0x4b8000003e417820 */ /* 0x000fe20000400000 */
[----:B------:R-:W-:-:S02]  /*14f0*/  FSEL R63, R63, R60, !P4 ;  /* 0x0000003c3f3f7208 */ /* 0x000fc40006000000 */
[----:B------:R-:W-:Y:S01]  /*1500*/  FSETP.GEU.AND P1, PT, R62, 1.175494350822287508e-38, PT ;  /* 0x008000003e00780b */ /* 0x000fe20003f2e000 */
[----:B------:R-:W-:Y:S01]  /*1510*/  FFMA R66, R13, R68, R66 ;  /* 0x000000440d427223 */ /* 0x000fe20000000042 */
[----:B------:R-:W-:Y:S01]  /*1520*/  FSEL R57, R57, RZ, P5 ;  /* 0x000000ff39397208 */ /* 0x000fe20002800000 */
[----:B------:R-:W-:Y:S01]  /*1530*/  FADD R12, R27, R62 ;  /* 0x0000003e1b0c7221 */ /* 0x000fe20000000000 */
[----:B------:R-:W0:Y:S01]  /*1540*/  MUFU.RCP R63, R63 ;  /* 0x0000003f003f7308 */ /* 0x000e220000001000 */
[----:B------:R-:W-:Y:S01]  /*1550*/  FSEL R56, R65, R62, !P1 ;  /* 0x0000003e41387208 */ /* 0x000fe20004800000 */
[----:B------:R-:W-:Y:S01]  /*1560*/  FMUL R55, R13, R13 ;  /* 0x0000000d0d377220 */ /* 0x000fe20000400000 */
[----:B------:R-:W-:Y:S01]  /*1570*/  FADD R57, R57, -R66 ;  /* 0x8000004239397221 */ /* 0x000fe20000000000 */
[C---:B------:R-:W-:Y:S01]  /*1580*/  FMUL R65, R12.reuse, 16777216 ;  /* 0x4b8000000c417820 */ /* 0x040fe20000400000 */
[----:B------:R-:W-:Y:S01]  /*1590*/  FSETP.GEU.AND P2, PT, R12, 1.175494350822287508e-38, PT ;  /* 0x008000000c00780b */ /* 0x000fe20003f4e000 */
[----:B------:R-:W-:Y:S01]  /*15a0*/  FFMA R59, R64, R61, R59 ;  /* 0x0000003d403b7223 */ /* 0x000fe2000000003b */
[----:B------:R-:W-:Y:S01]  /*15b0*/  FSETP.NEU.AND P3, PT, R39, RZ, PT ;  /* 0x000000ff2700720b */ /* 0x000fe20003f6d000 */
[----:B------:R-:W-:Y:S01]  /*15c0*/  FMUL R55, R52, R55 ;  /* 0x0000003734377220 */ /* 0x000fe20000400000 */
[----:B------:R-:W-:Y:S01]  /*15d0*/  FMUL R61, R57, R57 ;  /* 0x00000039393d7220 */ /* 0x000fe20000400000 */
[----:B------:R-:W1:Y:S01]  /*15e0*/  MUFU.RCP R56, R56 ;  /* 0x0000003800387308 */ /* 0x000e620000001000 */
[----:B------:R-:W-:Y:S01]  /*15f0*/  FSEL R65, R65, R12, !P2 ;  /* 0x0000000c41417208 */ /* 0x000fe20005000000 */
[----:B------:R-:W-:Y:S01]  /*1600*/  FFMA R55, R68, R55, R59 ;  /* 0x0000003744377223 */ /* 0x000fe2000000003b */
[----:B------:R-:W-:Y:S01]  /*1610*/  FSEL R52, R51, RZ, P3 ;  /* 0x000000ff33347208 */ /* 0x000fe20001800000 */
[----:B------:R-:W-:Y:S01]  /*1620*/  FMUL R61, R54, R61 ;  /* 0x0000003d363d7220 */ /* 0x000fe20000400000 */
[----:B------:R-:W-:-:S02]  /*1630*/  FSEL R70, R44, R27, !P4 ;  /* 0x0000001b2c467208 */ /* 0x000fc40006000000 */
[----:B------:R-:W-:Y:S01]  /*1640*/  FSEL R64, R44, R27, !P2 ;  /* 0x0000001b2c407208 */ /* 0x000fe20005000000 */
[----:B------:R-:W-:Y:S01]  /*1650*/  FFMA R61, R52, R61, R55 ;  /* 0x0000003d343d7223 */ /* 0x000fe20000000037 */
[----:B------:R-:W3:Y:S01]  /*1660*/  MUFU.RCP R65, R65 ;  /* 0x0000004100417308 */ /* 0x000ee20000001000 */
[----:B------:R-:W-:Y:S01]  /*1670*/  IMAD.U32 R55, R14, 0x10000, RZ ;  /* 0x000100000e377824 */ /* 0x000fe200078e00ff */
[----:B------:R-:W-:Y:S01]  /*1680*/  PLOP3.LUT P2, PT, PT, PT, UP0, 0x40, 0x0 ;  /* 0x000000000000781c */ /* 0x000fe20003f4e808 */
[----:B0-----:R-:W-:Y:S01]  /*1690*/  FMUL R13, R63, R70 ;  /* 0x000000463f0d7220 */ /* 0x001fe20000400000 */
[----:B------:R-:W-:Y:S02]  /*16a0*/  FSEL R63, R44, R27, !P1 ;  /* 0x0000001b2c3f7208 */ /* 0x000fe40004800000 */
[----:B------:R-:W-:Y:S01]  /*16b0*/  PRMT R14, R14, 0x7632, R14 ;  /* 0x000076320e0e7816 */ /* 0x000fe2000000000e */
[----:B------:R-:W-:Y:S01]  /*16c0*/  FFMA R66, R57, R52, R66 ;  /* 0x0000003439427223 */ /* 0x000fe20000000042 */
[----:B------:R-:W-:-:S02]  /*16d0*/  FSETP.NEU.AND P1, PT, R43, RZ, PT ;  /* 0x000000ff2b00720b */ /* 0x000fc40003f2d000 */
[----:B------:R-:W-:Y:S01]  /*16e0*/  FSEL R55, R55, RZ, P2 ;  /* 0x000000ff37377208 */ /* 0x000fe20001000000 */
[----:B-1----:R-:W-:Y:S01]  /*16f0*/  FMUL R51, R56, R63 ;  /* 0x0000003f38337220 */ /* 0x002fe20000400000 */
[----:B------:R-:W-:Y:S01]  /*1700*/  IMAD.U32 R14, R14, 0x10000, RZ ;  /* 0x000100000e0e7824 */ /* 0x000fe200078e00ff */
[----:B------:R-:W-:Y:S02]  /*1710*/  PLOP3.LUT P3, PT, PT, PT, UP0, 0x40, 0x0 ;  /* 0x000000000000781c */ /* 0x000fe40003f6e808 */
[----:B------:R-:W-:Y:S01]  /*1720*/  FSEL R56, R41, RZ, P1 ;  /* 0x000000ff29387208 */ /* 0x000fe20000800000 */
[--C-:B------:R-:W-:Y:S01]  /*1730*/  FADD R55, R55, -R66.reuse ;  /* 0x8000004237377221 */ /* 0x100fe20000000000 */
[----:B------:R-:W-:Y:S02]  /*1740*/  FSETP.NEU.AND P1, PT, R29, RZ, PT ;  /* 0x000000ff1d00720b */ /* 0x000fe40003f2d000 */
[----:B------:R-:W-:Y:S01]  /*1750*/  FSEL R41, R14, RZ, P3 ;  /* 0x000000ff0e297208 */ /* 0x000fe20001800000 */
[----:B------:R-:W-:Y:S01]  /*1760*/  FFMA R66, R55, R56, R66 ;  /* 0x0000003837427223 */ /* 0x000fe20000000042 */
[----:B---3--:R-:W-:Y:S01]  /*1770*/  FMUL R54, R65, R64 ;  /* 0x0000004041367220 */ /* 0x008fe20000400000 */
[----:B------:R-:W-:Y:S01]  /*1780*/  FMUL R64, R55, R55 ;  /* 0x0000003737407220 */ /* 0x000fe20000400000 */
[----:B------:R-:W-:Y:S01]  /*1790*/  IMAD.U32 R14, R15, 0x10000, RZ ;  /* 0x000100000f0e7824 */ /* 0x000fe200078e00ff */
[----:B------:R-:W-:Y:S01]  /*17a0*/  FSEL R68, R47, RZ, P1 ;  /* 0x000000ff2f447208 */ /* 0x000fe20000800000 */
[----:B------:R-:W-:Y:S01]  /*17b0*/  FADD R41, R41, -R66 ;  /* 0x8000004229297221 */ /* 0x000fe20000000000 */
[----:B------:R-:W-:Y:S01]  /*17c0*/  PLOP3.LUT P4, PT, PT, PT, UP0, 0x40, 0x0 ;  /* 0x000000000000781c */ /* 0x000fe20003f8e808 */
[----:B------:R-:W-:Y:S01]  /*17d0*/  FMUL R64, R39, R64 ;  /* 0x0000004027407220 */ /* 0x000fe20000400000 */
[----:B------:R-:W-:Y:S01]  /*17e0*/  FADD R52, R27, R12 ;  /* 0x0000000c1b347221 */ /* 0x000fe20000000000 */
[C---:B------:R-:W-:Y:S01]  /*17f0*/  FFMA R39, R41.reuse, R68, R66 ;  /* 0x0000004429277223 */ /* 0x040fe20000000042 */
[----:B------:R-:W-:Y:S01]  /*1800*/  FSEL R14, R14, RZ, P4 ;  /* 0x000000ff0e0e7208 */ /* 0x000fe20002000000 */
[----:B------:R-:W-:Y:S01]  /*1810*/  FMUL R66, R41, R41 ;  /* 0x0000002929427220 */ /* 0x000fe20000400000 */
[----:B------:R-:W-:Y:S01]  /*1820*/  FSETP.NEU.AND P1, PT, R25, RZ, PT ;  /* 0x000000ff1900720b */ /* 0x000fe20003f2d000 */
[----:B------:R-:W-:Y:S01]  /*1830*/  FMUL R57, R52, 16777216 ;  /* 0x4b80000034397820 */ /* 0x000fe20000400000 */
[----:B------:R-:W-:Y:S01]  /*1840*/  FFMA R61, R56, R64, R61 ;  /* 0x00000040383d7223 */ /* 0x000fe2000000003d */
[----:B------:R-:W-:Y:S01]  /*1850*/  PRMT R15, R15, 0x7632, R15 ;  /* 0x000076320f0f7816 */ /* 0x000fe2000000000f */
[----:B------:R-:W-:Y:S01]  /*1860*/  FADD R56, R14, -R39 ;  /* 0x800000270e387221 */ /* 0x000fe20000000000 */
[----:B------:R-:W-:Y:S01]  /*1870*/  FSETP.GEU.AND P2, PT, R52, 1.175494350822287508e-38, PT ;  /* 0x008000003400780b */ /* 0x000fe20003f4e000 */
[----:B------:R-:W-:Y:S01]  /*1880*/  FMUL R66, R43, R66 ;  /* 0x000000422b427220 */ /* 0x000fe20000400000 */
[----:B------:R-:W-:Y:S01]  /*1890*/  FSEL R41, R48, RZ, P1 ;  /* 0x000000ff30297208 */ /* 0x000fe20000800000 */
[----:B------:R-:W-:Y:S01]  /*18a0*/  FMUL R48, R56, R56 ;  /* 0x0000003838307220 */ /* 0x000fe20000400000 */
[----:B------:R-:W-:Y:S01]  /*18b0*/  FSEL R57, R57, R52, !P2 ;  /* 0x0000003439397208 */ /* 0x000fe20005000000 */
[----:B------:R-:W-:Y:S01]  /*18c0*/  FFMA R61, R68, R66, R61 ;  /* 0x00000042443d7223 */ /* 0x000fe2000000003d */
[----:B------:R-:W-:Y:S01]  /*18d0*/  FSEL R70, R44, R27, !P2 ;  /* 0x0000001b2c467208 */ /* 0x000fe20005000000 */
[----:B------:R-:W-:Y:S01]  /*18e0*/  IMAD.U32 R15, R15, 0x10000, RZ ;  /* 0x000100000f0f7824 */ /* 0x000fe200078e00ff */
[----:B------:R-:W-:Y:S01]  /*18f0*/  PLOP3.LUT P2, PT, PT, PT, UP0, 0x40, 0x0 ;  /* 0x000000000000781c */ /* 0x000fe20003f4e808 */
[----:B------:R-:W-:Y:S01]  /*1900*/  FFMA R56, R56, R41, R39 ;  /* 0x0000002938387223 */ /* 0x000fe20000000027 */
[----:B------:R-:W-:Y:S01]  /*1910*/  FMUL R39, R29, R48 ;  /* 0x000000301d277220 */ /* 0x000fe20000400000 */
[----:B------:R-:W-:Y:S01]  /*1920*/  FADD R64, RZ, R61 ;  /* 0x0000003dff407221 */ /* 0x000fe20000000000 */
[----:B------:R-:W-:-:S02]  /*1930*/  FSETP.NEU.AND P1, PT, R30, RZ, PT ;  /* 0x000000ff1e00720b */ /* 0x000fc40003f2d000 */
[----:B------:R-:W-:Y:S01]  /*1940*/  FSEL R29, R15, RZ, P2 ;  /* 0x000000ff0f1d7208 */ /* 0x000fe20001000000 */
[----:B------:R-:W-:Y:S01]  /*1950*/  FFMA R39, R41, R39, R64 ;  /* 0x0000002729277223 */ /* 0x000fe20000000040 */
[----:B----4-:R-:W-:Y:S01]  /*1960*/  IMAD.U32 R15, R8, 0x10000, RZ ;  /* 0x00010000080f7824 */ /* 0x010fe200078e00ff */
[----:B------:R-:W-:Y:S02]  /*1970*/  FSEL R64, R31, RZ, P1 ;  /* 0x000000ff1f407208 */ /* 0x000fe40000800000 */
[--C-:B------:R-:W-:Y:S01]  /*1980*/  FADD R29, R29, -R56.reuse ;  /* 0x800000381d1d7221 */ /* 0x100fe20000000000 */
[----:B------:R-:W-:Y:S02]  /*1990*/  FSETP.NEU.AND P1, PT, R28, RZ, PT ;  /* 0x000000ff1c00720b */ /* 0x000fe40003f2d000 */
[----:B------:R-:W-:Y:S01]  /*19a0*/  FSEL R15, R15, RZ, P0 ;  /* 0x000000ff0f0f7208 */ /* 0x000fe20000000000 */
[C---:B------:R-:W-:Y:S01]  /*19b0*/  FFMA R56, R29.reuse, R64, R56 ;  /* 0x000000401d387223 */ /* 0x040fe20000000038 */
[----:B------:R-:W-:Y:S01]  /*19c0*/  FMUL R66, R29, R29 ;  /* 0x0000001d1d427220 */ /* 0x000fe20000400000 */
[----:B------:R-:W-:-:S02]  /*19d0*/  FSEL R68, R33, RZ, P1 ;  /* 0x000000ff21447208 */ /* 0x000fc40000800000 */
[----:B------:R-:W-:Y:S01]  /*19e0*/  PRMT R8, R8, 0x7632, R8 ;  /* 0x0000763208087816 */ /* 0x000fe20000000008 */
[----:B------:R-:W-:Y:S01]  /*19f0*/  FADD R15, R15, -R56 ;  /* 0x800000380f0f7221 */ /* 0x000fe20000000000 */
[----:B------:R-:W-:-:S03]  /*1a00*/  FMUL R66, R25, R66 ;  /* 0x0000004219427220 */ /* 0x000fc60000400000 */
[C---:B------:R-:W-:Y:S01]  /*1a10*/  FFMA R25, R15.reuse, R68, R56 ;  /* 0x000000440f197223 */ /* 0x040fe20000000038 */
[----:B------:R-:W-:Y:S01]  /*1a20*/  IMAD.U32 R8, R8, 0x10000, RZ ;  /* 0x0001000008087824 */ /* 0x000fe200078e00ff */
[----:B------:R-:W-:Y:S01]  /*1a30*/  FMUL R15, R15, R15 ;  /* 0x0000000f0f0f7220 */ /* 0x000fe20000400000 */
[----:B------:R-:W-:Y:S01]  /*1a40*/  FFMA R39, R64, R66, R39 ;  /* 0x0000004240277223 */ /* 0x000fe20000000027 */
[----:B------:R-:W-:Y:S02]  /*1a50*/  FSETP.NEU.AND P1, PT, R26, RZ, PT ;  /* 0x000000ff1a00720b */ /* 0x000fe40003f2d000 */
[----:B------:R-:W-:Y:S01]  /*1a60*/  FMUL R15, R30, R15 ;  /* 0x0000000f1e0f7220 */ /* 0x000fe20000400000 */
[----:B------:R-:W-:Y:S01]  /*1a70*/  FSEL R8, R8, RZ, P0 ;  /* 0x000000ff08087208 */ /* 0x000fe20000000000 */
[----:B------:R-:W0:Y:S02]  /*1a80*/  MUFU.RCP R57, R57 ;  /* 0x0000003900397308 */ /* 0x000e240000001000 */
[----:B------:R-:W-:Y:S01]  /*1a90*/  FFMA R39, R68, R15, R39 ;  /* 0x0000000f44277223 */ /* 0x000fe20000000027 */
[----:B------:R-:W-:Y:S01]  /*1aa0*/  IMAD.U32 R15, R9, 0x10000, RZ ;  /* 0x00010000090f7824 */ /* 0x000fe200078e00ff */
[----:B------:R-:W-:Y:S01]  /*1ab0*/  FSEL R56, R37, RZ, P1 ;  /* 0x000000ff25387208 */ /* 0x000fe20000800000 */
[----:B------:R-:W-:Y:S01]  /*1ac0*/  FADD R30, R8, -R25 ;  /* 0x80000019081e7221 */ /* 0x000fe20000000000 */
[----:B------:R-:W-:-:S02]  /*1ad0*/  FSETP.NEU.AND P1, PT, R46, RZ, PT ;  /* 0x000000ff2e00720b */ /* 0x000fc40003f2d000 */
[----:B------:R-:W-:Y:S01]  /*1ae0*/  FSEL R15, R15, RZ, P0 ;  /* 0x000000ff0f0f7208 */ /* 0x000fe20000000000 */
[C---:B------:R-:W-:Y:S01]  /*1af0*/  FMUL R29, R30.reuse, R30 ;  /* 0x0000001e1e1d7220 */ /* 0x040fe20000400000 */
[----:B------:R-:W-:Y:S01]  /*1b00*/  FFMA R30, R30, R56, R25 ;  /* 0x000000381e1e7223 */ /* 0x000fe20000000019 */
[----:B------:R-:W-:Y:S01]  /*1b10*/  PRMT R9, R9, 0x7632, R9 ;  /* 0x0000763209097816 */ /* 0x000fe20000000009 */
[----:B------:R-:W-:Y:S01]  /*1b20*/  FADD R48, R27, R52 ;  /* 0x000000341b307221 */ /* 0x000fe20000000000 */
[----:B------:R-:W-:Y:S01]  /*1b30*/  FSEL R64, R45, RZ, P1 ;  /* 0x000000ff2d407208 */ /* 0x000fe20000800000 */
[--C-:B------:R-:W-:Y:S02]  /*1b40*/  FADD R25, R15, -R30.reuse ;  /* 0x8000001e0f197221 */ /* 0x100fe40000000000 */
[----:B------:R-:W-:Y:S01]  /*1b50*/  IMAD.U32 R15, R9, 0x10000, RZ ;  /* 0x00010000090f7824 */ /* 0x000fe200078e00ff */
[C---:B------:R-:W-:Y:S01]  /*1b60*/  FMUL R43, R48.reuse, 16777216 ;  /* 0x4b800000302b7820 */ /* 0x040fe20000400000 */
[----:B------:R-:W-:Y:S01]  /*1b70*/  FSETP.GEU.AND P2, PT, R48, 1.175494350822287508e-38, PT ;  /* 0x008000003000780b */ /* 0x000fe20003f4e000 */
[C---:B------:R-:W-:Y:S01]  /*1b80*/  FFMA R30, R25.reuse, R64, R30 ;  /* 0x00000040191e7223 */ /* 0x040fe2000000001e */
[----:B------:R-:W-:Y:S01]  /*1b90*/  FMUL R31, R25, R25 ;  /* 0x00000019191f7220 */ /* 0x000fe20000400000 */
[----:B------:R-:W-:Y:S01]  /*1ba0*/  FSEL R25, R15, RZ, P0 ;  /* 0x000000ff0f197208 */ /* 0x000fe20000000000 */
[----:B0-----:R-:W-:Y:S01]  /*1bb0*/  FMUL R14, R57, R70 ;  /* 0x00000046390e7220 */ /* 0x001fe20000400000 */
[----:B------:R-:W-:Y:S01]  /*1bc0*/  FSEL R43, R43, R48, !P2 ;  /* 0x000000302b2b7208 */ /* 0x000fe20005000000 */
[----:B------:R-:W-:Y:S01]  /*1bd0*/  FMUL R29, R28, R29 ;  /* 0x0000001d1c1d7220 */ /* 0x000fe20000400000 */
[----:B------:R-:W-:-:S02]  /*1be0*/  FSEL R70, R44, R27, !P2 ;  /* 0x0000001b2c467208 */ /* 0x000fc40005000000 */
[----:B------:R-:W-:Y:S01]  /*1bf0*/  FSETP.NEU.AND P2, PT, R40, RZ, PT ;  /* 0x000000ff2800720b */ /* 0x000fe20003f4d000 */
[----:B------:R-:W-:Y:S01]  /*1c00*/  FADD R33, R25, -R30 ;  /* 0x8000001e19217221 */ /* 0x000fe20000000000 */
[----:B------:R-:W-:Y:S01]  /*1c10*/  FFMA R29, R56, R29, R39 ;  /* 0x0000001d381d7223 */ /* 0x000fe20000000027 */
[----:B------:R-:W-:Y:S01]  /*1c20*/  FMUL R31, R26, R31 ;  /* 0x0000001f1a1f7220 */ /* 0x000fe20000400000 */
[C---:B------:R-:W-:Y:S01]  /*1c30*/  IMAD.U32 R25, R10.reuse, 0x10000, RZ ;  /* 0x000100000a197824 */ /* 0x040fe200078e00ff */
[----:B------:R-:W-:Y:S02]  /*1c40*/  FSEL R56, R49, RZ, P2 ;  /* 0x000000ff31387208 */ /* 0x000fe40001000000 */
[----:B------:R-:W-:Y:S01]  /*1c50*/  PRMT R10, R10, 0x7632, R10 ;  /* 0x000076320a0a7816 */ /* 0x000fe2000000000a */
[----:B------:R-:W-:Y:S01]  /*1c60*/  FFMA R29, R64, R31, R29 ;  /* 0x0000001f401d7223 */ /* 0x000fe2000000001d */
[----:B------:R-:W-:Y:S01]  /*1c70*/  FMUL R31, R33, R33 ;  /* 0x00000021211f7220 */ /* 0x000fe20000400000 */
[----:B------:R-:W-:Y:S01]  /*1c80*/  FSEL R26, R25, RZ, P0 ;  /* 0x000000ff191a7208 */ /* 0x000fe20000000000 */
[----:B------:R-:W-:Y:S01]  /*1c90*/  FFMA R33, R33, R56, R30 ;  /* 0x0000003821217223 */ /* 0x000fe2000000001e */
[----:B------:R-:W-:Y:S01]  /*1ca0*/  FSETP.NEU.AND P2, PT, R42, RZ, PT ;  /* 0x000000ff2a00720b */ /* 0x000fe20003f4d000 */
[----:B------:R-:W-:Y:S01]  /*1cb0*/  IMAD.U32 R10, R10, 0x10000, RZ ;  /* 0x000100000a0a7824 */ /* 0x000fe200078e00ff */
[----:B------:R-:W-:Y:S01]  /*1cc0*/  FMUL R31, R46, R31 ;  /* 0x0000001f2e1f7220 */ /* 0x000fe20000400000 */
[----:B------:R-:W-:Y:S01]  /*1cd0*/  FADD R26, R26, -R33 ;  /* 0x800000211a1a7221 */ /* 0x000fe20000000000 */
[----:B------:R-:W-:-:S02]  /*1ce0*/  FSEL R50, R50, RZ, P2 ;  /* 0x000000ff32327208 */ /* 0x000fc40001000000 */
[----:B------:R-:W-:Y:S02]  /*1cf0*/  FSETP.NEU.AND P2, PT, R38, RZ, PT ;  /* 0x000000ff2600720b */ /* 0x000fe40003f4d000 */
[----:B------:R-:W-:Y:S01]  /*1d00*/  FSEL R10, R10, RZ, P0 ;  /* 0x000000ff0a0a7208 */ /* 0x000fe20000000000 */
[----:B------:R-:W-:Y:S01]  /*1d10*/  FFMA R33, R26, R50, R33 ;  /* 0x000000321a217223 */ /* 0x000fe20000000021 */
[C---:B------:R-:W-:Y:S01]  /*1d20*/  PRMT R25, R11.reuse, 0x7632, R25 ;  /* 0x000076320b197816 */ /* 0x040fe20000000019 */
[----:B------:R-:W-:Y:S01]  /*1d30*/  FFMA R29, R56, R31, R29 ;  /* 0x0000001f381d7223 */ /* 0x000fe2000000001d */
[----:B------:R-:W-:Y:S01]  /*1d40*/  IMAD.U32 R11, R11, 0x10000, RZ ;  /* 0x000100000b0b7824 */ /* 0x000fe200078e00ff */
[----:B------:R-:W-:Y:S01]  /*1d50*/  FMUL R31, R26, R26 ;  /* 0x0000001a1a1f7220 */ /* 0x000fe20000400000 */
[----:B------:R-:W-:Y:S01]  /*1d60*/  FSEL R26, R5, RZ, P2 ;  /* 0x000000ff051a7208 */ /* 0x000fe20001000000 */
[----:B------:R-:W-:Y:S01]  /*1d70*/  FADD R10, R10, -R33 ;  /* 0x800000210a0a7221 */ /* 0x000fe20000000000 */
[----:B------:R-:W-:-:S02]  /*1d80*/  FSETP.NEU.AND P2, PT, R36, RZ, PT ;  /* 0x000000ff2400720b */ /* 0x000fc40003f4d000 */
[----:B------:R-:W-:Y:S01]  /*1d90*/  FSEL R11, R11, RZ, P0 ;  /* 0x000000ff0b0b7208 */ /* 0x000fe20000000000 */
[----:B------:R-:W-:Y:S01]  /*1da0*/  FFMA R30, R10, R26, R33 ;  /* 0x0000001a0a1e7223 */ /* 0x000fe20000000021 */
[----:B------:R-:W-:Y:S01]  /*1db0*/  FMUL R31, R40, R31 ;  /* 0x0000001f281f7220 */ /* 0x000fe20000400000 */
[----:B------:R-:W-:Y:S01]  /*1dc0*/  FADD R29, RZ, R29 ;  /* 0x0000001dff1d7221 */ /* 0x000fe20000000000 */
[----:B------:R-:W-:Y:S01]  /*1dd0*/  FMUL R5, R10, R10 ;  /* 0x0000000a0a057220 */ /* 0x000fe20000400000 */
[----:B------:R-:W-:Y:S01]  /*1de0*/  IMAD.U32 R25, R25, 0x10000, RZ ;  /* 0x0001000019197824 */ /* 0x000fe200078e00ff */
[----:B------:R-:W-:Y:S01]  /*1df0*/  FSEL R10, R53, RZ, P2 ;  /* 0x000000ff350a7208 */ /* 0x000fe20001000000 */
[--C-:B------:R-:W-:Y:S01]  /*1e00*/  FADD R11, R11, -R30.reuse ;  /* 0x8000001e0b0b7221 */ /* 0x100fe20000000000 */
[----:B------:R-:W-:Y:S01]  /*1e10*/  FFMA R29, R50, R31, R29 ;  /* 0x0000001f321d7223 */ /* 0x000fe2000000001d */
[----:B------:R-:W-:Y:S01]  /*1e20*/  FMUL R5, R42, R5 ;  /* 0x000000052a057220 */ /* 0x000fe20000400000 */
[----:B------:R-:W-:Y:S01]  /*1e30*/  FSEL R25, R25, RZ, P0 ;  /* 0x000000ff19197208 */ /* 0x000fe20000000000 */
[C---:B------:R-:W-:Y:S01]  /*1e40*/  FFMA R30, R11.reuse, R10, R30 ;  /* 0x0000000a0b1e7223 */ /* 0x040fe2000000001e */
[----:B------:R-:W-:Y:S01]  /*1e50*/  FSETP.NEU.AND P2, PT, R4, RZ, PT ;  /* 0x000000ff0400720b */ /* 0x000fe20003f4d000 */
[----:B------:R-:W-:Y:S01]  /*1e60*/  FFMA R29, R26, R5, R29 ;  /* 0x000000051a1d7223 */ /* 0x000fe2000000001d */
[----:B------:R-:W-:Y:S01]  /*1e70*/  FMUL R31, R11, R11 ;  /* 0x0000000b0b1f7220 */ /* 0x000fe20000400000 */
[----:B--2---:R-:W-:Y:S01]  /*1e80*/  IMAD.U32 R5, R16, 0x10000, RZ ;  /* 0x0001000010057824 */ /* 0x004fe200078e00ff */
[----:B------:R-:W-:Y:S01]  /*1e90*/  FSEL R58, R58, RZ, P2 ;  /* 0x000000ff3a3a7208 */ /* 0x000fe20001000000 */
[----:B------:R-:W-:Y:S01]  /*1ea0*/  FADD R25, R25, -R30 ;  /* 0x8000001e19197221 */ /* 0x000fe20000000000 */
[----:B------:R-:W-:Y:S01]  /*1eb0*/  FADD R28, R27, R48 ;  /* 0x000000301b1c7221 */ /* 0x000fe20000000000 */
[----:B------:R-:W-:Y:S01]  /*1ec0*/  FMUL R31, R38, R31 ;  /* 0x0000001f261f7220 */ /* 0x000fe20000400000 */
[----:B------:R-:W-:Y:S01]  /*1ed0*/  FSEL R5, R5, RZ, P0 ;  /* 0x000000ff05057208 */ /* 0x000fe20000000000 */
[----:B------:R-:W-:Y:S01]  /*1ee0*/  FFMA R30, R25, R58, R30 ;  /* 0x0000003a191e7223 */ /* 0x000fe2000000001e */
[----:B------:R-:W-:Y:S01]  /*1ef0*/  FSETP.NEU.AND P2, PT, R6, RZ, PT ;  /* 0x000000ff0600720b */ /* 0x000fe20003f4d000 */
[----:B------:R-:W-:Y:S01]  /*1f00*/  FADD R9, R27, R28 ;  /* 0x0000001c1b097221 */ /* 0x000fe20000000000 */
[----:B------:R-:W-:Y:S01]  /*1f10*/  PRMT R16, R16, 0x7632, R16 ;  /* 0x0000763210107816 */ /* 0x000fe20000000010 */
[----:B------:R-:W-:Y:S01]  /*1f20*/  FFMA R29, R10, R31, R29 ;  /* 0x0000001f0a1d7223 */ /* 0x000fe2000000001d */
[----:B------:R-:W-:Y:S01]  /*1f30*/  FSEL R10, R7, RZ, P2 ;  /* 0x000000ff070a7208 */ /* 0x000fe20001000000 */
[--C-:B------:R-:W-:Y:S01]  /*1f40*/  FADD R5, R5, -R30.reuse ;  /* 0x8000001e05057221 */ /* 0x100fe20000000000 */
[----:B------:R-:W-:Y:S01]  /*1f50*/  FSETP.GEU.AND P3, PT, R28, 1.175494350822287508e-38, PT ;  /* 0x008000001c00780b */ /* 0x000fe20003f6e000 */
[C---:B------:R-:W-:Y:S01]  /*1f60*/  FMUL R26, R9.reuse, 16777216 ;  /* 0x4b800000091a7820 */ /* 0x040fe20000400000 */
[----:B------:R-:W-:Y:S01]  /*1f70*/  FSETP.GEU.AND P1, PT, R9, 1.175494350822287508e-38, PT ;  /* 0x008000000900780b */ /* 0x000fe20003f2e000 */
[----:B------:R-:W-:Y:S01]  /*1f80*/  IMAD.U32 R16, R16, 0x10000, RZ ;  /* 0x0001000010107824 */ /* 0x000fe200078e00ff */
[----:B------:R-:W-:Y:S01]  /*1f90*/  FMUL R11, R25, R25 ;  /* 0x00000019190b7220 */ /* 0x000fe20000400000 */
[C---:B------:R-:W-:Y:S01]  /*1fa0*/  FFMA R7, R5.reuse, R10, R30 ;  /* 0x0000000a05077223 */ /* 0x040fe2000000001e */
[C---:B------:R-:W-:Y:S01]  /*1fb0*/  FSEL R15, R44.reuse, R27, !P3 ;  /* 0x0000001b2c0f7208 */ /* 0x040fe20005800000 */
[----:B------:R-:W-:Y:S01]  /*1fc0*/  FMUL R5, R5, R5 ;  /* 0x0000000505057220 */ /* 0x000fe20000400000 */
[----:B------:R-:W-:-:S02]  /*1fd0*/  FSEL R27, R44, R27, !P1 ;  /* 0x0000001b2c1b7208 */ /* 0x000fc40004800000 */
[----:B------:R-:W-:Y:S01]  /*1fe0*/  FSEL R25, R26, R9, !P1 ;  /* 0x000000091a197208 */ /* 0x000fe20004800000 */
[----:B------:R-:W-:Y:S01]  /*1ff0*/  FMUL R11, R36, R11 ;  /* 0x0000000b240b7220 */ /* 0x000fe20000400000 */
[----:B------:R-:W-:Y:S02]  /*2000*/  FSEL R16, R16, RZ, P0 ;  /* 0x000000ff10107208 */ /* 0x000fe40000000000 */
[----:B------:R-:W-:Y:S01]  /*2010*/  FSETP.NEU.AND P1, PT, R60, RZ, PT ;  /* 0x000000ff3c00720b */ /* 0x000fe20003f2d000 */
[----:B------:R-:W-:Y:S01]  /*2020*/  FMUL R5, R4, R5 ;  /* 0x0000000504057220 */ /* 0x000fe20000400000 */
[----:B------:R-:W-:Y:S01]  /*2030*/  IMAD.U32 R4, R17, 0x10000, RZ ;  /* 0x0001000011047824 */ /* 0x000fe200078e00ff */
[----:B------:R-:W-:Y:S01]  /*2040*/  FFMA R11, R58, R11, R29 ;  /* 0x0000000b3a0b7223 */ /* 0x000fe2000000001d */
[----:B------:R-:W-:Y:S01]  /*2050*/  FSEL R26, R13, RZ, P1 ;  /* 0x000000ff0d1a7208 */ /* 0x000fe20000800000 */
[----:B------:R-:W-:Y:S01]  /*2060*/  FADD R16, R16, -R7 ;  /* 0x8000000710107221 */ /* 0x000fe20000000000 */
[----:B------:R-:W-:Y:S01]  /*2070*/  PRMT R17, R17, 0x7632, R17 ;  /* 0x0000763211117816 */ /* 0x000fe20000000011 */
[----:B------:R-:W-:Y:S01]  /*2080*/  FFMA R5, R10, R5, R11 ;  /* 0x000000050a057223 */ /* 0x000fe2000000000b */
[----:B------:R-:W-:Y:S01]  /*2090*/  FSEL R4, R4, RZ, P0 ;  /* 0x000000ff04047208 */ /* 0x000fe20000000000 */
[----:B------:R-:W-:Y:S01]  /*20a0*/  FFMA R7, R16, R26, R7 ;  /* 0x0000001a10077223 */ /* 0x000fe20000000007 */
[----:B------:R-:W-:Y:S01]  /*20b0*/  FSETP.NEU.AND P1, PT, R62, RZ, PT ;  /* 0x000000ff3e00720b */ /* 0x000fe20003f2d000 */
[----:B------:R-:W-:Y:S01]  /*20c0*/  FMUL R11, R16, R16 ;  /* 0x00000010100b7220 */ /* 0x000fe20000400000 */
[----:B------:R-:W-:Y:S01]  /*20d0*/  IMAD.U32 R17, R17, 0x10000, RZ ;  /* 0x0001000011117824 */ /* 0x000fe200078e00ff */
[--C-:B------:R-:W-:Y:S01]  /*20e0*/  FADD R4, R4, -R7.reuse ;  /* 0x8000000704047221 */ /* 0x100fe20000000000 */
[----:B------:R-:W-:Y:S01]  /*20f0*/  FSEL R51, R51, RZ, P1 ;  /* 0x000000ff33337208 */ /* 0x000fe20000800000 */
[----:B------:R-:W-:Y:S01]  /*2100*/  FMUL R11, R6, R11 ;  /* 0x0000000b060b7220 */ /* 0x000fe20000400000 */
[----:B------:R-:W-:Y:S01]  /*2110*/  FMUL R37, R28, 16777216 ;  /* 0x4b8000001c257820 */ /* 0x000fe20000400000 */
[----:B------:R-:W0:Y:S01]  /*2120*/  MUFU.RCP R43, R43 ;  /* 0x0000002b002b7308 */ /* 0x000e220000001000 */
[----:B------:R-:W-:Y:S01]  /*2130*/  FSEL R17, R17, RZ, P0 ;  /* 0x000000ff11117208 */ /* 0x000fe20000000000 */
[----:B------:R-:W-:Y:S01]  /*2140*/  FFMA R6, R4, R51, R7 ;  /* 0x0000003304067223 */ /* 0x000fe20000000007 */
[----:B------:R-:W-:Y:S01]  /*2150*/  FSETP.NEU.AND P1, PT, R12, RZ, PT ;  /* 0x000000ff0c00720b */ /* 0x000fe20003f2d000 */
[----:B------:R-:W1:Y:S01]  /*2160*/  SHFL.BFLY PT, R16, R9, 0x10, 0x1f ;  /* 0x0e001f0009107f89 */ /* 0x000e6200000e0000 */
[----:B------:R-:W-:Y:S01]  /*2170*/  FFMA R5, R26, R11, R5 ;  /* 0x0000000b1a057223 */ /* 0x000fe20000000005 */
[----:B------:R-:W-:Y:S01]  /*2180*/  FMUL R11, R4, R4 ;  /* 0x00000004040b7220 */ /* 0x000fe20000400000 */
[----:B------:R-:W-:Y:S01]  /*2190*/  FSEL R37, R37, R28, !P3 ;  /* 0x0000001c25257208 */ /* 0x000fe20005800000 */
[----:B------:R-:W-:Y:S01]  /*21a0*/  IMAD.U32 R4, R18, 0x10000, RZ ;  /* 0x0001000012047824 */ /* 0x000fe200078e00ff */
[----:B------:R-:W-:Y:S01]  /*21b0*/  FADD R17, R17, -R6 ;  /* 0x8000000611117221 */ /* 0x000fe20000000000 */
[----:B------:R-:W-:Y:S01]  /*21c0*/  FSEL R7, R54, RZ, P1 ;  /* 0x000000ff36077208 */ /* 0x000fe20000800000 */
[----:B------:R-:W2:Y:S01]  /*21d0*/  MUFU.RCP R40, R37 ;  /* 0x0000002500287308 */ /* 0x000ea20000001000 */
[----:B------:R-:W-:Y:S01]  /*21e0*/  PRMT R18, R18, 0x7632, R18 ;  /* 0x0000763212127816 */ /* 0x000fe20000000012 */
[----:B------:R-:W-:Y:S01]  /*21f0*/  FADD R10, RZ, R5 ;  /* 0x00000005ff0a7221 */ /* 0x000fe20000000000 */
[C---:B------:R-:W-:Y:S01]  /*2200*/  FMUL R5, R17.reuse, R17 ;  /* 0x0000001111057220 */ /* 0x040fe20000400000 */
[----:B------:R-:W-:Y:S01]  /*2210*/  FSEL R4, R4, RZ, P0 ;  /* 0x000000ff04047208 */ /* 0x000fe20000000000 */
[----:B------:R-:W-:Y:S01]  /*2220*/  FFMA R17, R17, R7, R6 ;  /* 0x0000000711117223 */ /* 0x000fe20000000006 */
[----:B------:R-:W-:Y:S01]  /*2230*/  FSETP.NEU.AND P1, PT, R52, RZ, PT ;  /* 0x000000ff3400720b */ /* 0x000fe20003f2d000 */
[----:B------:R-:W-:Y:S01]  /*2240*/  IMAD.U32 R18, R18, 0x10000, RZ ;  /* 0x0001000012127824 */ /* 0x000fe200078e00ff */
[----:B------:R-:W-:Y:S01]  /*2250*/  FMUL R11, R60, R11 ;  /* 0x0000000b3c0b7220 */ /* 0x000fe20000400000 */
[----:B------:R-:W-:Y:S01]  /*2260*/  FADD R6, R4, -R17 ;  /* 0x8000001104067221 */ /* 0x000fe20000000000 */
[----:B------:R-:W-:Y:S01]  /*2270*/  FSEL R14, R14, RZ, P1 ;  /* 0x000000ff0e0e7208 */ /* 0x000fe20000800000 */
[----:B0-----:R-:W-:Y:S01]  /*2280*/  FMUL R8, R43, R70 ;  /* 0x000000462b087220 */ /* 0x001fe20000400000 */
[----:B------:R-:W0:Y:S01]  /*2290*/  MUFU.RCP R30, R25 ;  /* 0x00000019001e7308 */ /* 0x000e220000001000 */
[----:B------:R-:W-:-:S02]  /*22a0*/  FSEL R18, R18, RZ, P0 ;  /* 0x000000ff12127208 */ /* 0x000fc40000000000 */
[----:B------:R-:W-:Y:S01]  /*22b0*/  FSETP.NEU.AND P1, PT, R48, RZ, PT ;  /* 0x000000ff3000720b */ /* 0x000fe20003f2d000 */
[C---:B------:R-:W-:Y:S01]  /*22c0*/  FFMA R17, R6.reuse, R14, R17 ;  /* 0x0000000e06117223 */ /* 0x040fe20000000011 */
[----:B------:R-:W-:Y:S01]  /*22d0*/  FFMA R10, R51, R11, R10 ;  /* 0x0000000b330a7223 */ /* 0x000fe2000000000a */
[C---:B------:R-:W-:Y:S01]  /*22e0*/  PRMT R4, R19.reuse, 0x7632, R4 ;  /* 0x0000763213047816 */ /* 0x040fe20000000004 */
[----:B------:R-:W-:Y:S01]  /*22f0*/  FMUL R11, R6, R6 ;  /* 0x00000006060b7220 */ /* 0x000fe20000400000 */
[----:B------:R-:W-:Y:S01]  /*2300*/  IMAD.U32 R19, R19, 0x10000, RZ ;  /* 0x0001000013137824 */ /* 0x000fe200078e00ff */
[----:B------:R-:W-:Y:S01]  /*2310*/  FSEL R8, R8, RZ, P1 ;  /* 0x000000ff08087208 */ /* 0x000fe20000800000 */
[--C-:B------:R-:W-:Y:S01]  /*2320*/  FADD R18, R18, -R17.reuse ;  /* 0x8000001112127221 */ /* 0x100fe20000000000 */
[----:B--2---:R-:W-:Y:S01]  /*2330*/  FMUL R15, R40, R15 ;  /* 0x0000000f280f7220 */ /* 0x004fe20000400000 */
[----:B------:R-:W-:Y:S01]  /*2340*/  FMUL R5, R62, R5 ;  /* 0x000000053e057220 */ /* 0x000fe20000400000 */
[----:B------:R-:W-:Y:S01]  /*2350*/  FMUL R11, R12, R11 ;  /* 0x0000000b0c0b7220 */ /* 0x000fe20000400000 */
[----:B------:R-:W-:Y:S01]  /*2360*/  FSEL R19, R19, RZ, P0 ;  /* 0x000000ff13137208 */ /* 0x000fe20000000000 */
[----:B-1----:R-:W-:Y:S01]  /*2370*/  FADD R12, R9, R16 ;  /* 0x00000010090c7221 */ /* 0x002fe20000000000 */
[----:B------:R-:W-:Y:S01]  /*2380*/  FSETP.NEU.AND P1, PT, R28, RZ, PT ;  /* 0x000000ff1c00720b */ /* 0x000fe20003f2d000 */
[----:B------:R-:W-:Y:S01]  /*2390*/  FFMA R6, R18, R8, R17 ;  /* 0x0000000812067223 */ /* 0x000fe20000000011 */
[----:B------:R-:W-:Y:S01]  /*23a0*/  FFMA R5, R7, R5, R10 ;  /* 0x0000000507057223 */ /* 0x000fe2000000000a */
[----:B------:R-:W-:Y:S01]  /*23b0*/  IMAD.U32 R4, R4, 0x10000, RZ ;  /* 0x0001000004047824 */ /* 0x000fe200078e00ff */
[----:B------:R-:W-:Y:S01]  /*23c0*/  FSEL R10, R15, RZ, P1 ;  /* 0x000000ff0f0a7208 */ /* 0x000fe20000800000 */
[--C-:B------:R-:W-:Y:S01]  /*23d0*/  FADD R19, R19, -R6.reuse ;  /* 0x8000000613137221 */ /* 0x100fe20000000000 */
[----:B------:R-:W-:Y:S01]  /*23e0*/  FSETP.GEU.AND P3, PT, |R12|, 1.175494350822287508e-38, PT ;  /* 0x008000000c00780b */ /* 0x000fe20003f6e200 */
[----:B0-----:R-:W-:Y:S01]  /*23f0*/  FMUL R27, R30, R27 ;  /* 0x0000001b1e1b7220 */ /* 0x001fe20000400000 */
[----:B------:R-:W-:Y:S01]  /*2400*/  FFMA R5, R14, R11, R5 ;  /* 0x0000000b0e057223 */ /* 0x000fe20000000005 */
[----:B------:R-:W-:Y:S01]  /*2410*/  FSEL R4, R4, RZ, P0 ;  /* 0x000000ff04047208 */ /* 0x000fe20000000000 */
[C---:B------:R-:W-:Y:S01]  /*2420*/  FMUL R11, R12.reuse, 0.25 ;  /* 0x3e8000000c0b7820 */ /* 0x040fe20000400000 */
[----:B------:R-:W-:Y:S01]  /*2430*/  FSETP.NEU.AND P2, PT, R9, RZ, PT ;  /* 0x000000ff0900720b */ /* 0x000fe20003f4d000 */
[----:B------:R-:W-:Y:S01]  /*2440*/  FFMA R6, R19, R10, R6 ;  /* 0x0000000a13067223 */ /* 0x000fe20000000006 */
[----:B------:R-:W-:Y:S01]  /*2450*/  FSETP.GT.AND P1, PT, |R12|, 8.50705917302346158658e+37, PT ;  /* 0x7e8000000c00780b */ /* 0x000fe20003f24200 */
[----:B------:R-:W-:Y:S01]  /*2460*/  FMUL R7, R18, R18 ;  /* 0x0000001212077220 */ /* 0x000fe20000400000 */
[----:B------:R-:W0:Y:S01]  /*2470*/  SHFL.BFLY PT, R15, R12, 0x8, 0x1f ;  /* 0x0d001f000c0f7f89 */ /* 0x000e2200000e0000 */
[----:B------:R-:W-:Y:S01]  /*2480*/  FSEL R27, R27, RZ, P2 ;  /* 0x000000ff1b1b7208 */ /* 0x000fe20001000000 */
[--C-:B------:R-:W-:Y:S01]  /*2490*/  FADD R4, R4, -R6.reuse ;  /* 0x8000000604047221 */ /* 0x100fe20000000000 */
[----:B------:R-:W-:Y:S01]  /*24a0*/  FSEL R13, R11, R12, P1 ;  /* 0x0000000c0b0d7208 */ /* 0x000fe20000800000 */
[----:B------:R-:W-:Y:S01]  /*24b0*/  FMUL R52, R52, R7 ;  /* 0x0000000734347220 */ /* 0x000fe20000400000 */
[----:B------:R-:W-:Y:S01]  /*24c0*/  FMUL R19, R19, R19 ;  /* 0x0000001313137220 */ /* 0x000fe20000400000 */
[-C--:B------:R-:W-:Y:S01]  /*24d0*/  FFMA R6, R27, R4.reuse, R6 ;  /* 0x000000041b067223 */ /* 0x080fe20000000006 */
[----:B------:R-:W-:Y:S01]  /*24e0*/  FMUL R7, R4, R4 ;  /* 0x0000000404077220 */ /* 0x000fe20000400000 */
[----:B------:R-:W-:Y:S01]  /*24f0*/  FFMA R5, R52, R8, R5 ;  /* 0x0000000834057223 */ /* 0x000fe20000000005 */
[----:B------:R-:W-:Y:S01]  /*2500*/  @!P3 FMUL R13, R13, 16777216 ;  /* 0x4b8000000d0db820 */ /* 0x000fe20000400000 */
[----:B------:R-:W-:Y:S01]  /*2510*/  FMUL R19, R48, R19 ;  /* 0x0000001330137220 */ /* 0x000fe20000400000 */
[----:B------:R-:W1:Y:S01]  /*2520*/  SHFL.BFLY PT, R11, R6, 0x10, 0x1f ;  /* 0x0e001f00060b7f89 */ /* 0x000e6200000e0000 */
[----:B------:R-:W-:-:S02]  /*2530*/  FMUL R28, R28, R7 ;  /* 0x000000071c1c7220 */ /* 0x000fc40000400000 */
[----:B------:R-:W-:Y:S01]  /*2540*/  FFMA R10, R10, R19, R5 ;  /* 0x000000130a0a7223 */ /* 0x000fe20000000005 */
[----:B------:R-:W2:Y:S03]  /*2550*/  MUFU.RCP R13, R13 ;  /* 0x0000000d000d7308 */ /* 0x000ea60000001000 */
[----:B------:R-:W-:Y:S01]  /*2560*/  FFMA R10, R27, R28, R10 ;  /* 0x0000001c1b0a7223 */ /* 0x000fe2000000000a */
[----:B------:R-:W-:-:S04]  /*2570*/  @P1 FMUL R16, R16, 0.25 ;  /* 0x3e80000010101820 */ /* 0x000fc80000400000 */
[----:B------:R-:W3:Y:S01]  /*2580*/  SHFL.BFLY PT, R5, R10, 0x10, 0x1f ;  /* 0x0e001f000a057f89 */ /* 0x000ee200000e0000 */
[----:B0-----:R-:W-:Y:S01]  /*2590*/  FADD R8, R12, R15 ;  /* 0x0000000f0c087221 */ /* 0x001fe20000000000 */
[----:B------:R-:W-:Y:S01]  /*25a0*/  @!P3 FMUL R16, R16, 16777216 ;  /* 0x4b8000001010b820 */ /* 0x000fe20000400000 */
[----:B------:R-:W-:-:S03]  /*25b0*/  FSETP.NEU.AND P2, PT, R12, RZ, PT ;  /* 0x000000ff0c00720b */ /* 0x000fc60003f4d000 */
[C---:B------:R-:W-:Y:S01]  /*25c0*/  FSETP.GEU.AND P3, PT, |R8|.reuse, 1.175494350822287508e-38, PT ;  /* 0x008000000800780b */ /* 0x040fe20003f6e200 */
[----:B--2---:R-:W-:Y:S01]  /*25d0*/  FMUL R16, R13, R16 ;  /* 0x000000100d107220 */ /* 0x004fe20000400000 */
[C---:B------:R-:W-:Y:S01]  /*25e0*/  FMUL R7, R8.reuse, 0.25 ;  /* 0x3e80000008077820 */ /* 0x040fe20000400000 */
[----:B------:R-:W-:Y:S01]  /*25f0*/  FSETP.GT.AND P1, PT, |R8|, 8.50705917302346158658e+37, PT ;  /* 0x7e8000000800780b */ /* 0x000fe20003f24200 */
[----:B------:R-:W0:Y:S01]  /*2600*/  SHFL.BFLY PT, R17, R8, 0x4, 0x1f ;  /* 0x0c801f0008117f89 */ /* 0x000e2200000e0000 */
[----:B-1----:R-:W-:Y:S01]  /*2610*/  FADD R11, -R6, R11 ;  /* 0x0000000b060b7221 */ /* 0x002fe20000000100 */
[----:B------:R-:W-:Y:S02]  /*2620*/  FSEL R16, R16, RZ, P2 ;  /* 0x000000ff10107208 */ /* 0x000fe40001000000 */
[----:B------:R-:W-:Y:S01]  /*2630*/  FSEL R13, R7, R8, P1 ;  /* 0x00000008070d7208 */ /* 0x000fe20000800000 */
[C---:B------:R-:W-:Y:S02]  /*2640*/  FMUL R4, R11.reuse, R11 ;  /* 0x0000000b0b047220 */ /* 0x040fe40000400000 */
[----:B------:R-:W-:-:S02]  /*2650*/  FFMA R6, R11, R16, R6 ;  /* 0x000000100b067223 */ /* 0x000fc40000000006 */
[----:B------:R-:W-:Y:S01]  /*2660*/  @!P3 FMUL R13, R13, 16777216 ;  /* 0x4b8000000d0db820 */ /* 0x000fe20000400000 */
[----:B------:R-:W-:Y:S02]  /*2670*/  FMUL R4, R9, R4 ;  /* 0x0000000409047220 */ /* 0x000fe40000400000 */
[----:B------:R-:W1:Y:S01]  /*2680*/  SHFL.BFLY PT, R7, R6, 0x8, 0x1f ;  /* 0x0d001f0006077f89 */ /* 0x000e6200000e0000 */
[----:B---3--:R-:W-:Y:S01]  /*2690*/  FADD R5, R10, R5 ;  /* 0x000000050a057221 */ /* 0x008fe20000000000 */
[----:B------:R-:W2:Y:S03]  /*26a0*/  MUFU.RCP R14, R13 ;  /* 0x0000000d000e7308 */ /* 0x000ea60000001000 */
[----:B------:R-:W-:Y:S01]  /*26b0*/  FFMA R4, R16, R4, R5 ;  /* 0x0000000410047223 */ /* 0x000fe20000000005 */
[----:B------:R-:W-:-:S04]  /*26c0*/  @P1 FMUL R15, R15, 0.25 ;  /* 0x3e8000000f0f1820 */ /* 0x000fc80000400000 */
[----:B------:R-:W3:Y:S01]  /*26d0*/  SHFL.BFLY PT, R5, R4, 0x8, 0x1f ;  /* 0x0d001f0004057f89 */ /* 0x000ee200000e0000 */
[----:B------:R-:W-:Y:S01]  /*26e0*/  @!P3 FMUL R15, R15, 16777216 ;  /* 0x4b8000000f0fb820 */ /* 0x000fe20000400000 */
[C---:B0-----:R-:W-:Y:S01]  /*26f0*/  FADD R10, R8.reuse, R17 ;  /* 0x00000011080a7221 */ /* 0x041fe20000000000 */
[----:B------:R-:W-:-:S04]  /*2700*/  FSETP.NEU.AND P2, PT, R8, RZ, PT ;  /* 0x000000ff0800720b */ /* 0x000fc80003f4d000 */
[----:B------:R-:W-:Y:S01]  /*2710*/  FSETP.GEU.AND P3, PT, |R10|, 1.175494350822287508e-38, PT ;  /* 0x008000000a00780b */ /* 0x000fe20003f6e200 */
[----:B--2---:R-:W-:Y:S01]  /*2720*/  FMUL R14, R14, R15 ;  /* 0x0000000f0e0e7220 */ /* 0x004fe20000400000 */
[C---:B------:R-:W-:Y:S01]  /*2730*/  FMUL R9, R10.reuse, 0.25 ;  /* 0x3e8000000a097820 */ /* 0x040fe20000400000 */
[----:B------:R-:W-:Y:S01]  /*2740*/  FSETP.GT.AND P1, PT, |R10|, 8.50705917302346158658e+37, PT ;  /* 0x7e8000000a00780b */ /* 0x000fe20003f24200 */
[----:B------:R-:W0:Y:S02]  /*2750*/  SHFL.BFLY PT, R13, R10, 0x2, 0x1f ;  /* 0x0c401f000a0d7f89 */ /* 0x000e2400000e0000 */
[----:B------:R-:W-:Y:S01]  /*2760*/  FSEL R14, R14, RZ, P2 ;  /* 0x000000ff0e0e7208 */ /* 0x000fe20001000000 */
[----:B-1----:R-:W-:Y:S01]  /*2770*/  FADD R7, -R6, R7 ;  /* 0x0000000706077221 */ /* 0x002fe20000000100 */
[----:B------:R-:W-:-:S03]  /*2780*/  FSEL R11, R9, R10, P1 ;  /* 0x0000000a090b7208 */ /* 0x000fc60000800000 */
[C---:B------:R-:W-:Y:S01]  /*2790*/  FFMA R6, R7.reuse, R14, R6 ;  /* 0x0000000e07067223 */ /* 0x040fe20000000006 */
[----:B------:R-:W-:Y:S01]  /*27a0*/  FMUL R7, R7, R7 ;  /* 0x0000000707077220 */ /* 0x000fe20000400000 */
[----:B------:R-:W-:-:S03]  /*27b0*/  @!P3 FMUL R11, R11, 16777216 ;  /* 0x4b8000000b0bb820 */ /* 0x000fc60000400000 */
[----:B------:R-:W-:Y:S01]  /*27c0*/  FMUL R7, R12, R7 ;  /* 0x000000070c077220 */ /* 0x000fe20000400000 */
[----:B---3--:R-:W-:Y:S01]  /*27d0*/  FADD R5, R4, R5 ;  /* 0x0000000504057221 */ /* 0x008fe20000000000 */
[----:B------:R-:W1:Y:S01]  /*27e0*/  SHFL.BFLY PT, R9, R6, 0x4, 0x1f ;  /* 0x0c801f0006097f89 */ /* 0x000e6200000e0000 */
[----:B------:R-:W2:Y:S02]  /*27f0*/  MUFU.RCP R12, R11 ;  /* 0x0000000b000c7308 */ /* 0x000ea40000001000 */
        /* <DEDUP_REMOVED lines=9> */
[----:B------:R-:W-:-:S03]  /*2890*/  FSETP.GT.AND P1, PT, |R14|, 8.50705917302346158658e+37, PT ;  /* 0x7e8000000e00780b */ /* 0x000fc60003f24200 */
[----:B------:R-:W-:Y:S01]  /*28a0*/  FSEL R12, R12, RZ, P2 ;  /* 0x000000ff0c0c7208 */ /* 0x000fe20001000000 */
[----:B-1----:R-:W-:Y:S01]  /*28b0*/  FADD R9, -R6, R9 ;  /* 0x0000000906097221 */ /* 0x002fe20000000100 */
[----:B------:R-:W-:Y:S01]  /*28c0*/  FSEL R11, R7, R14, P1 ;  /* 0x0000000e070b7208 */ /* 0x000fe20000800000 */
[----:B------:R-:W0:Y:S02]  /*28d0*/  SHFL.BFLY PT, R15, R14, 0x1, 0x1f ;  /* 0x0c201f000e0f7f89 */ /* 0x000e2400000e0000 */
[C---:B------:R-:W-:Y:S01]  /*28e0*/  FMUL R7, R9.reuse, R9 ;  /* 0x0000000909077220 */ /* 0x040fe20000400000 */
[----:B------:R-:W-:Y:S01]  /*28f0*/  FFMA R6, R9, R12, R6 ;  /* 0x0000000c09067223 */ /* 0x000fe20000000006 */
[----:B------:R-:W-:Y:S02]  /*2900*/  @!P3 FMUL R11, R11, 16777216 ;  /* 0x4b8000000b0bb820 */ /* 0x000fe40000400000 */
        /* <DEDUP_REMOVED lines=8> */
[----:B------:R-:W-:-:S03]  /*2990*/  FSETP.NEU.AND P1, PT, R14, RZ, PT ;  /* 0x000000ff0e00720b */ /* 0x000fc60003f2d000 */
[----:B--2---:R-:W-:Y:S01]  /*29a0*/  FMUL R8, R8, R13 ;  /* 0x0000000d08087220 */ /* 0x004fe20000400000 */
[----:B0-----:R-:W-:-:S04]  /*29b0*/  FADD R12, R14, R15 ;  /* 0x0000000f0e0c7221 */ /* 0x001fc80000000000 */
[----:B------:R-:W-:Y:S01]  /*29c0*/  FSEL R8, R8, RZ, P1 ;  /* 0x000000ff08087208 */ /* 0x000fe20000800000 */
[----:B-1----:R-:W-:Y:S01]  /*29d0*/  FADD R9, -R6, R9 ;  /* 0x0000000906097221 */ /* 0x002fe20000000100 */
[C---:B------:R-:W-:Y:S01]  /*29e0*/  FSETP.GEU.AND P2, PT, |R12|.reuse, 1.175494350822287508e-38, PT ;  /* 0x008000000c00780b */ /* 0x040fe20003f4e200 */
[C---:B------:R-:W-:Y:S01]  /*29f0*/  FMUL R11, R12.reuse, 0.25 ;  /* 0x3e8000000c0b7820 */ /* 0x040fe20000400000 */
[----:B------:R-:W-:Y:S01]  /*2a00*/  FSETP.GT.AND P1, PT, |R12|, 8.50705917302346158658e+37, PT ;  /* 0x7e8000000c00780b */ /* 0x000fe20003f24200 */
[C---:B------:R-:W-:Y:S01]  /*2a10*/  FMUL R7, R9.reuse, R9 ;  /* 0x0000000909077220 */ /* 0x040fe20000400000 */
[----:B------:R-:W-:Y:S02]  /*2a20*/  FFMA R6, R9, R8, R6 ;  /* 0x0000000809067223 */ /* 0x000fe40000000006 */
[----:B------:R-:W-:Y:S01]  /*2a30*/  FSEL R11, R11, R12, P1 ;  /* 0x0000000c0b0b7208 */ /* 0x000fe20000800000 */
[----:B------:R-:W-:Y:S01]  /*2a40*/  FMUL R7, R10, R7 ;  /* 0x000000070a077220 */ /* 0x000fe20000400000 */
[----:B---3--:R-:W-:Y:S01]  /*2a50*/  FADD R5, R5, R4 ;  /* 0x0000000405057221 */ /* 0x008fe20000000000 */
[----:B------:R-:W0:Y:S03]  /*2a60*/  SHFL.BFLY PT, R9, R6, 0x1, 0x1f ;  /* 0x0c201f0006097f89 */ /* 0x000e2600000e0000 */
[----:B------:R-:W-:Y:S01]  /*2a70*/  FFMA R5, R8, R7, R5 ;  /* 0x0000000708057223 */ /* 0x000fe20000000005 */
[----:B------:R-:W-:-:S04]  /*2a80*/  @!P2 FMUL R11, R11, 16777216 ;  /* 0x4b8000000b0ba820 */ /* 0x000fc80000400000 */
[----:B------:R-:W1:Y:S01]  /*2a90*/  SHFL.BFLY PT, R4, R5, 0x1, 0x1f ;  /* 0x0c201f0005047f89 */ /* 0x000e6200000e0000 */
[----:B------:R-:W2:Y:S01]  /*2aa0*/  MUFU.RCP R8, R11 ;  /* 0x0000000b00087308 */ /* 0x000ea20000001000 */
[----:B------:R-:W-:-:S04]  /*2ab0*/  @P1 FMUL R15, R15, 0.25 ;  /* 0x3e8000000f0f1820 */ /* 0x000fc80000400000 */
[----:B------:R-:W-:Y:S01]  /*2ac0*/  @!P2 FMUL R15, R15, 16777216 ;  /* 0x4b8000000f0fa820 */ /* 0x000fe20000400000 */
[----:B------:R-:W-:Y:S02]  /*2ad0*/  FSETP.NEU.AND P1, PT, R12, RZ, PT ;  /* 0x000000ff0c00720b */ /* 0x000fe40003f2d000 */
[----:B------:R-:W-:Y:S01]  /*2ae0*/  LOP3.LUT P3, RZ, R0, 0x1f, RZ, 0xc0, !PT ;  /* 0x0000001f00ff7812 */ /* 0x000fe2000786c0ff */
[----:B0-----:R-:W-:Y:S01]  /*2af0*/  FADD R9, -R6, R9 ;  /* 0x0000000906097221 */ /* 0x001fe20000000100 */
[----:B--2---:R-:W-:-:S03]  /*2b00*/  FMUL R8, R8, R15 ;  /* 0x0000000f08087220 */ /* 0x004fc60000400000 */
[----:B------:R-:W-:Y:S02]  /*2b10*/  FMUL R7, R9, R9 ;  /* 0x0000000909077220 */ /* 0x000fe40000400000 */
[----:B------:R-:W-:Y:S02]  /*2b20*/  FSEL R8, R8, RZ, P1 ;  /* 0x000000ff08087208 */ /* 0x000fe40000800000 */
[----:B------:R-:W-:Y:S01]  /*2b30*/  SHF.R.U32.HI R10, RZ, 0x3, R0 ;  /* 0x00000003ff0a7819 */ /* 0x000fe20000011600 */
[----:B------:R-:W-:Y:S01]  /*2b40*/  FMUL R7, R14, R7 ;  /* 0x000000070e077220 */ /* 0x000fe20000400000 */
[----:B-1----:R-:W-:Y:S01]  /*2b50*/  FADD R5, R5, R4 ;  /* 0x0000000405057221 */ /* 0x002fe20000000000 */
[----:B------:R-:W-:Y:S01]  /*2b60*/  FFMA R4, R9, R8, R6 ;  /* 0x0000000809047223 */ /* 0x000fe20000000006 */
[----:B------:R-:W-:Y:S02]  /*2b70*/  LOP3.LUT R11, R10, 0xc, RZ, 0xc0, !PT ;  /* 0x0000000c0a0b7812 */ /* 0x000fe400078ec0ff */
[----:B------:R-:W-:-:S03]  /*2b80*/  FFMA R8, R8, R7, R5 ;  /* 0x0000000708087223 */ /* 0x000fc60000000005 */
[----:B------:R-:W-:Y:S04]  /*2b90*/  @!P3 STS [R11+0x20], R12 ;  /* 0x0000200c0b00b388 */ /* 0x000fe80000000800 */
[----:B------:R-:W-:Y:S04]  /*2ba0*/  @!P3 STS [R11], R4 ;  /* 0x000000040b00b388 */ /* 0x000fe80000000800 */
[----:B------:R-:W-:Y:S01]  /*2bb0*/  @!P3 STS [R11+0x10], R8 ;  /* 0x000010080b00b388 */ /* 0x000fe20000000800 */
[----:B------:R-:W-:-:S03]  /*2bc0*/  ISETP.GE.AND P2, PT, R0, 0x4, PT ;  /* 0x000000040000780c */ /* 0x000fc60003f46270 */
[----:B------:R-:W-:Y:S10]  /*2bd0*/  BAR.SYNC.DEFER_BLOCKING 0x0 ;  /* 0x0000000000007b1d */ /* 0x000ff40000010000 */
[----:B------:R-:W0:Y:S04]  /*2be0*/  @!P2 LDS R24, [R0.X4+0x20] ;  /* 0x000020000018a984 */ /* 0x000e280000004800 */
[----:B------:R-:W-:Y:S04]  /*2bf0*/  @!P2 LDS R23, [R0.X4] ;  /* 0x000000000017a984 */ /* 0x000fe80000004800 */
[----:B------:R-:W-:Y:S04]  /*2c00*/  @!P2 LDS R22, [R0.X4+0x10] ;  /* 0x000010000016a984 */ /* 0x000fe80000004800 */
[----:B0-----:R-:W0:Y:S02]  /*2c10*/  SHFL.BFLY PT, R7, R24, 0x2, 0x1f ;  /* 0x0c401f0018077f89 */ /* 0x001e2400000e0000 */
[----:B0-----:R-:W-:-:S05]  /*2c20*/  FADD R6, R24, R7 ;  /* 0x0000000718067221 */ /* 0x001fca0000000000 */
[C---:B------:R-:W-:Y:S01]  /*2c30*/  FSETP.GEU.AND P4, PT, |R6|.reuse, 1.175494350822287508e-38, PT ;  /* 0x008000000600780b */ /* 0x040fe20003f8e200 */
[C---:B------:R-:W-:Y:S01]  /*2c40*/  FMUL R5, R6.reuse, 0.25 ;  /* 0x3e80000006057820 */ /* 0x040fe20000400000 */
[----:B------:R-:W-:-:S04]  /*2c50*/  FSETP.GT.AND P1, PT, |R6|, 8.50705917302346158658e+37, PT ;  /* 0x7e8000000600780b */ /* 0x000fc80003f24200 */
[----:B------:R-:W-:Y:S01]  /*2c60*/  FSEL R8, R5, R6, P1 ;  /* 0x0000000605087208 */ /* 0x000fe20000800000 */
[----:B------:R-:W0:Y:S06]  /*2c70*/  SHFL.BFLY PT, R13, R6, 0x1, 0x1f ;  /* 0x0c201f00060d7f89 */ /* 0x000e2c00000e0000 */
[----:B------:R-:W-:Y:S01]  /*2c80*/  @!P4 FMUL R8, R8, 16777216 ;  /* 0x4b8000000808c820 */ /* 0x000fe20000400000 */
[----:B------:R-:W1:Y:S05]  /*2c90*/  SHFL.BFLY PT, R4, R23, 0x2, 0x1f ;  /* 0x0c401f0017047f89 */ /* 0x000e6a00000e0000 */
[----:B------:R-:W2:Y:S01]  /*2ca0*/  MUFU.RCP R8, R8 ;  /* 0x0000000800087308 */ /* 0x000ea20000001000 */
[----:B------:R-:W3:Y:S01]  /*2cb0*/  SHFL.BFLY PT, R5, R22, 0x2, 0x1f ;  /* 0x0c401f0016057f89 */ /* 0x000ee200000e0000 */
[----:B------:R-:W-:-:S04]  /*2cc0*/  @P1 FMUL R7, R7, 0.25 ;  /* 0x3e80000007071820 */ /* 0x000fc80000400000 */
[----:B------:R-:W-:Y:S01]  /*2cd0*/  @!P4 FMUL R7, R7, 16777216 ;  /* 0x4b8000000707c820 */ /* 0x000fe20000400000 */
[C---:B------:R-:W-:Y:S01]  /*2ce0*/  FSETP.NEU.AND P1, PT, R6.reuse, RZ, PT ;  /* 0x000000ff0600720b */ /* 0x040fe20003f2d000 */
[----:B0-----:R-:W-:Y:S02]  /*2cf0*/  FADD R11, R6, R13 ;  /* 0x0000000d060b7221 */ /* 0x001fe40000000000 */
[----:B--2---:R-:W-:-:S03]  /*2d00*/  FMUL R7, R8, R7 ;  /* 0x0000000708077220 */ /* 0x004fc60000400000 */
[----:B------:R-:W-:Y:S01]  /*2d10*/  FSETP.GEU.AND P4, PT, |R11|, 1.175494350822287508e-38, PT ;  /* 0x008000000b00780b */ /* 0x000fe20003f8e200 */
[----:B-1----:R-:W-:Y:S01]  /*2d20*/  FADD R4, -R23, R4 ;  /* 0x0000000417047221 */ /* 0x002fe20000000100 */
[----:B------:R-:W-:Y:S01]  /*2d30*/  FSEL R7, R7, RZ, P1 ;  /* 0x000000ff07077208 */ /* 0x000fe20000800000 */
[C---:B------:R-:W-:Y:S02]  /*2d40*/  FMUL R10, R11.reuse, 0.25 ;  /* 0x3e8000000b0a7820 */ /* 0x040fe40000400000 */
[C---:B------:R-:W-:Y:S01]  /*2d50*/  FMUL R9, R4.reuse, R4 ;  /* 0x0000000404097220 */ /* 0x040fe20000400000 */
[----:B------:R-:W-:Y:S01]  /*2d60*/  FSETP.GT.AND P1, PT, |R11|, 8.50705917302346158658e+37, PT ;  /* 0x7e8000000b00780b */ /* 0x000fe20003f24200 */
[----:B------:R-:W-:Y:S01]  /*2d70*/  FFMA R4, R4, R7, R23 ;  /* 0x0000000704047223 */ /* 0x000fe20000000017 */
[----:B---3--:R-:W-:Y:S02]  /*2d80*/  FADD R22, R22, R5 ;  /* 0x0000000516167221 */ /* 0x008fe40000000000 */
[----:B------:R-:W-:Y:S01]  /*2d90*/  FSEL R10, R10, R11, P1 ;  /* 0x0000000b0a0a7208 */ /* 0x000fe20000800000 */
[----:B------:R-:W-:Y:S01]  /*2da0*/  FMUL R9, R24, R9 ;  /* 0x0000000918097220 */ /* 0x000fe20000400000 */
[----:B------:R-:W0:Y:S03]  /*2db0*/  SHFL.BFLY PT, R5, R4, 0x1, 0x1f ;  /* 0x0c201f0004057f89 */ /* 0x000e2600000e0000 */
[----:B------:R-:W-:Y:S01]  /*2dc0*/  FFMA R9, R7, R9, R22 ;  /* 0x0000000907097223 */ /* 0x000fe20000000016 */
[----:B------:R-:W-:-:S04]  /*2dd0*/  @!P4 FMUL R10, R10, 16777216 ;  /* 0x4b8000000a0ac820 */ /* 0x000fc80000400000 */
[----:B------:R-:W1:Y:S02]  /*2de0*/  SHFL.BFLY PT, R8, R9, 0x1, 0x1f ;  /* 0x0c201f0009087f89 */ /* 0x000e6400000e0000 */
[----:B------:R-:W2:Y:S01]  /*2df0*/  MUFU.RCP R10, R10 ;  /* 0x0000000a000a7308 */ /* 0x000ea20000001000 */
[----:B------:R-:W-:Y:S01]  /*2e00*/  @P1 FMUL R13, R13, 0.25 ;  /* 0x3e8000000d0d1820 */ /* 0x000fe20000400000 */
[----:B------:R-:W-:-:S03]  /*2e10*/  LOP3.LUT P1, RZ, R0, 0x3, RZ, 0xc0, !PT ;  /* 0x0000000300ff7812 */ /* 0x000fc6000782c0ff */
[----:B------:R-:W-:Y:S01]  /*2e20*/  @!P4 FMUL R13, R13, 16777216 ;  /* 0x4b8000000d0dc820 */ /* 0x000fe20000400000 */
[----:B------:R-:W-:Y:S02]  /*2e30*/  FSETP.NEU.AND P4, PT, R11, RZ, PT ;  /* 0x000000ff0b00720b */ /* 0x000fe40003f8d000 */
[----:B------:R-:W-:Y:S01]  /*2e40*/  ISETP.LT.AND P1, PT, R0, 0x4, !P1 ;  /* 0x000000040000780c */ /* 0x000fe20004f21270 */
[----:B0-----:R-:W-:Y:S01]  /*2e50*/  FADD R5, -R4, R5 ;  /* 0x0000000504057221 */ /* 0x001fe20000000100 */
[----:B--2---:R-:W-:-:S03]  /*2e60*/  FMUL R13, R10, R13 ;  /* 0x0000000d0a0d7220 */ /* 0x004fc60000400000 */
[----:B------:R-:W-:Y:S02]  /*2e70*/  FMUL R7, R5, R5 ;  /* 0x0000000505077220 */ /* 0x000fe40000400000 */
[----:B------:R-:W-:Y:S01]  /*2e80*/  FSEL R13, R13, RZ, P4 ;  /* 0x000000ff0d0d7208 */ /* 0x000fe20002000000 */
[----:B-1----:R-:W-:Y:S01]  /*2e90*/  FADD R8, R9, R8 ;  /* 0x0000000809087221 */ /* 0x002fe20000000000 */
[----:B------:R-:W-:-:S03]  /*2ea0*/  FMUL R7, R6, R7 ;  /* 0x0000000706077220 */ /* 0x000fc60000400000 */
[----:B------:R-:W-:Y:S01]  /*2eb0*/  FFMA R5, R5, R13, R4 ;  /* 0x0000000d05057223 */ /* 0x000fe20000000004 */
[----:B------:R-:W-:Y:S01]  /*2ec0*/  FFMA R7, R13, R7, R8 ;  /* 0x000000070d077223 */ /* 0x000fe20000000008 */
[----:B------:R-:W-:Y:S04]  /*2ed0*/  @P1 STS [R0.X4+0x20], R11 ;  /* 0x0000200b00001388 */ /* 0x000fe80000004800 */
[----:B------:R-:W-:Y:S04]  /*2ee0*/  @P1 STS [R0.X4], R5 ;  /* 0x0000000500001388 */ /* 0x000fe80000004800 */
[----:B------:R0:W-:Y:S04]  /*2ef0*/  @P1 STS [R0.X4+0x10], R7 ;  /* 0x0000100700001388 */ /* 0x0001e80000004800 */
[----:B------:R-:W-:Y:S01]  /*2f00*/  BAR.SYNC.DEFER_BLOCKING 0x0 ;  /* 0x0000000000007b1d */ /* 0x000fe20000010000 */
[----:B------:R-:W-:Y:S01]  /*2f10*/  PLOP3.LUT P4, PT, PT, PT, UP0, 0x80, 0x0 ;  /* 0x000000000000781c */ /* 0x000fe20003f8f008 */
[----:B------:R-:W-:-:S02]  /*2f20*/  IMAD.MOV.U32 R79, RZ, RZ, 0x4 ;  /* 0x00000004ff4f7424 */ /* 0x000fc400078e00ff */
[CC--:B------:R-:W-:Y:S01]  /*2f30*/  IMAD.WIDE.U32 R72, R78.reuse, R77.reuse, c[0x0][0x170] ;  /* 0x00005c004e487625 */ /* 0x0c0fe200078e004d */
[----:B------:R-:W-:Y:S01]  /*2f40*/  CS2R R68, SRZ ;  /* 0x0000000000447805 */ /* 0x000fe2000001ff00 */
[----:B------:R-:W-:Y:S02]  /*2f50*/  CS2R R70, SRZ ;  /* 0x0000000000467805 */ /* 0x000fe4000001ff00 */
[----:B------:R-:W-:-:S04]  /*2f60*/  IMAD.WIDE.U32 R76, R78, R77, c[0x0][0x170] ;  /* 0x00005c004e4c7625 */ /* 0x000fc800078e004d */
[----:B------:R-:W-:Y:S01]  /*2f70*/  IMAD.WIDE.U32 R78, R78, R79, c[0x0][0x168] ;  /* 0x00005a004e4e7625 */ /* 0x000fe200078e004f */
[----:B------:R-:W-:Y:S02]  /*2f80*/  UMOV UR4, UR12 ;  /* 0x0000000c00047c82 */ /* 0x000fe40008000000 */
[----:B------:R-:W-:Y:S01]  /*2f90*/  UMOV UR5, UR13 ;  /* 0x0000000d00057c82 */ /* 0x000fe20008000000 */
[----:B------:R-:W2:Y:S04]  /*2fa0*/  LDG.E.EL.128 R60, [R72.64+0x1800] ;  /* 0x0018000c483c7981 */ /* 0x000ea8000c2e1d00 */
[----:B------:R-:W3:Y:S04]  /*2fb0*/  LDG.E.EL.128 R28, [R78.64+0x3000] ;  /* 0x0030000c4e1c7981 */ /* 0x000ee8000c2e1d00 */
[----:B------:R1:W4:Y:S04]  /*2fc0*/  @!P4 LDG.E.EF.128 R68, [R20.64] ;  /* 0x0000000c1444c981 */ /* 0x000328000c0e1d00 */
[----:B------:R-:W5:Y:S04]  /*2fd0*/  LDG.E.EL.128 R52, [R76.64] ;  /* 0x000000044c347981 */ /* 0x000f68000c2e1d00 */
[----:B------:R-:W5:Y:S04]  /*2fe0*/  LDG.E.EL.128 R24, [R78.64] ;  /* 0x0000000c4e187981 */ /* 0x000f68000c2e1d00 */
[----:B------:R-:W5:Y:S04]  /*2ff0*/  LDG.E.EL.128 R44, [R78.64+0x3010] ;  /* 0x0030100c4e2c7981 */ /* 0x000f68000c2e1d00 */
[----:B------:R-:W5:Y:S01]  /*3000*/  LDG.E.EL.128 R48, [R78.64+0x10] ;  /* 0x0000100c4e307981 */ /* 0x000f62000c2e1d00 */
[----:B------:R-:W-:-:S03]  /*3010*/  PLOP3.LUT P4, PT, PT, PT, UP0, 0x80, 0x0 ;  /* 0x000000000000781c */ /* 0x000fc60003f8f008 */
[----:B0-----:R-:W5:Y:S01]  /*3020*/  LDG.E.EL.128 R4, [R72.64+0x1810] ;  /* 0x0018100c48047981 */ /* 0x001f62000c2e1d00 */
[----:B------:R-:W-:Y:S01]  /*3030*/  CS2R R12, SRZ ;  /* 0x00000000000c7805 */ /* 0x000fe2000001ff00 */
[----:B------:R-:W-:Y:S02]  /*3040*/  CS2R R14, SRZ ;  /* 0x00000000000e7805 */ /* 0x000fe4000001ff00 */
[----:B------:R-:W5:Y:S04]  /*3050*/  LDG.E.EL.128 R8, [R76.64+0x10] ;  /* 0x000010044c087981 */ /* 0x000f68000c2e1d00 */
[----:B------:R-:W5:Y:S04]  /*3060*/  LDG.E.EL.128 R56, [R78.64+0x3020] ;  /* 0x0030200c4e387981 */ /* 0x000f68000c2e1d00 */
[----:B------:R5:W5:Y:S04]  /*3070*/  @!P4 LDG.E.EF.128 R12, [R34.64] ;  /* 0x0000000c220cc981 */ /* 0x000b68000c0e1d00 */
[----:B------:R-:W5:Y:S04]  /*3080*/  LDG.E.EL.128 R64, [R78.64+0x20] ;  /* 0x0000200c4e407981 */ /* 0x000f68000c2e1d00 */
[----:B------:R-:W5:Y:S04]  /*3090*/  LDG.E.EL.128 R16, [R78.64+0x30] ;  /* 0x0000300c4e107981 */ /* 0x000f68000c2e1d00 */
[----:B------:R-:W0:Y:S04]  /*30a0*/  LDS R33, [0x10] ;  /* 0x00001000ff217984 */ /* 0x000e280000000800 */
[----:B-1----:R-:W5:Y:S04]  /*30b0*/  LDG.E.EL.128 R20, [R78.64+0x3030] ;  /* 0x0030300c4e147981 */ /* 0x002f68000c2e1d00 */
[----:B------:R-:W1:Y:S01]  /*30c0*/  LDS R38, [RZ] ;  /* 0x00000000ff267984 */ /* 0x000e620000000800 */
[----:B------:R-:W-:-:S04]  /*30d0*/  IMAD.MOV.U32 R36, RZ, RZ, 0x39aaaaab ;  /* 0x39aaaaabff247424 */ /* 0x000fc800078e00ff */
[----:B0-----:R-:W-:-:S06]  /*30e0*/  FFMA R33, R33, R36, 9.9999999747524270788e-07 ;  /* 0x358637bd21217423 */ /* 0x001fcc0000000024 */
[----:B------:R-:W0:Y:S01]  /*30f0*/  MUFU.RSQ R33, R33 ;  /* 0x0000002100217308 */ /* 0x000e220000001400 */
[----:B-1----:R1:W2:Y:S08]  /*3100*/  R2UR UR6, R38 ;  /* 0x00000000260673c2 */ /* 0x0022b000000e0000 */
[----:B0-----:R-:W0:Y:S01]  /*3110*/  R2UR UR7, R33 ;  /* 0x00000000210773c2 */ /* 0x001e2200000e0000 */
[----:B------:R-:W-:-:S02]  /*3120*/  PLOP3.LUT P4, PT, PT, PT, UP0, 0x40, 0x0 ;  /* 0x000000000000781c */ /* 0x000fc40003f8e808 */
[----:B------:R-:W-:Y:S01]  /*3130*/  PLOP3.LUT P5, PT, PT, PT, UP0, 0x40, 0x0 ;  /* 0x000000000000781c */ /* 0x000fe20003fae808 */
[----:B-1----:R-:W-:Y:S01]  /*3140*/  CS2R R38, SRZ ;  /* 0x0000000000267805 */ /* 0x002fe2000001ff00 */
[----:B------:R-:W-:Y:S01]  /*3150*/  CS2R R40, SRZ ;  /* 0x0000000000287805 */ /* 0x000fe2000001ff00 */
[----:B------:R-:W-:Y:S01]  /*3160*/  CS2R R42, SRZ ;  /* 0x00000000002a7805 */ /* 0x000fe2000001ff00 */
[C---:B--2---:R-:W-:Y:S01]  /*3170*/  IMAD.U32 R37, R60.reuse, 0x10000, RZ ;  /* 0x000100003c257824 */ /* 0x044fe200078e00ff */
[----:B------:R-:W-:-:S03]  /*3180*/  PRMT R36, R60, 0x7632, R36 ;  /* 0x000076323c247816 */ /* 0x000fc60000000024 */
[----:B---3--:R-:W-:Y:S01]  /*3190*/  FADD R37, R28, R37 ;  /* 0x000000251c257221 */ /* 0x008fe20000000000 */
[----:B----4-:R-:W-:Y:S01]  /*31a0*/  PRMT R28, R68, 0x7632, R28 ;  /* 0x00007632441c7816 */ /* 0x010fe2000000001c */
[----:B------:R-:W-:Y:S02]  /*31b0*/  IMAD.U32 R36, R36, 0x10000, RZ ;  /* 0x0001000024247824 */ /* 0x000fe400078e00ff */
[----:B------:R-:W-:Y:S01]  /*31c0*/  IMAD.U32 R68, R68, 0x10000, RZ ;  /* 0x0001000044447824 */ /* 0x000fe200078e00ff */
[----:B-----5:R-:W-:Y:S01]  /*31d0*/  PRMT R34, R52, 0x7632, R34 ;  /* 0x0000763234227816 */ /* 0x020fe20000000022 */
[----:B------:R-:W-:Y:S02]  /*31e0*/  IMAD.U32 R28, R28, 0x10000, RZ ;  /* 0x000100001c1c7824 */ /* 0x000fe400078e00ff */
[----:B------:R-:W-:Y:S01]  /*31f0*/  IMAD.U32 R35, R52, 0x10000, RZ ;  /* 0x0001000034237824 */ /* 0x000fe200078e00ff */
[----:B------:R-:W-:Y:S01]  /*3200*/  FADD R29, R29, R36 ;  /* 0x000000241d1d7221 */ /* 0x000fe20000000000 */
[----:B------:R-:W-:Y:S01]  /*3210*/  IMAD.U32 R34, R34, 0x10000, RZ ;  /* 0x0001000022227824 */ /* 0x000fe200078e00ff */
[----:B------:R-:W-:Y:S01]  /*3220*/  FADD R28, R28, -UR6 ;  /* 0x800000061c1c7e21 */ /* 0x000fe20008000000 */
[----:B------:R-:W-:Y:S01]  /*3230*/  FADD R68, R68, -UR6 ;  /* 0x8000000644447e21 */ /* 0x000fe20008000000 */
[----:B------:R-:W-:Y:S01]  /*3240*/  FADD R35, R24, R35 ;  /* 0x0000002318237221 */ /* 0x000fe20000000000 */
[----:B------:R-:W-:Y:S01]  /*3250*/  PRMT R24, R61, 0x7632, R24 ;  /* 0x000076323d187816 */ /* 0x000fe20000000018 */
[----:B------:R-:W-:Y:S01]  /*3260*/  FADD R25, R25, R34 ;  /* 0x0000002219197221 */ /* 0x000fe20000000000 */
[----:B------:R-:W-:Y:S01]  /*3270*/  FADD R37, R37, 1 ;  /* 0x3f80000025257421 */ /* 0x000fe20000000000 */
[----:B------:R-:W-:Y:S01]  /*3280*/  FADD R29, R29, 1 ;  /* 0x3f8000001d1d7421 */ /* 0x000fe20000000000 */
[----:B0-----:R-:W-:Y:S01]  /*3290*/  FMUL R28, R28, UR7 ;  /* 0x000000071c1c7c20 */ /* 0x001fe20008400000 */
[----:B------:R-:W-:Y:S01]  /*32a0*/  FMUL R68, R68, UR7 ;  /* 0x0000000744447c20 */ /* 0x000fe20008400000 */
[----:B------:R-:W-:-:S02]  /*32b0*/  IMAD.U32 R24, R24, 0x10000, RZ ;  /* 0x0001000018187824 */ /* 0x000fc400078e00ff */
[----:B------:R-:W-:Y:S01]  /*32c0*/  FFMA R83, R28, R29, R25 ;  /* 0x0000001d1c537223 */ /* 0x000fe20000000019 */
[----:B------:R-:W-:Y:S01]  /*32d0*/  FFMA R82, R68, R37, R35 ;  /* 0x0000002544527223 */ /* 0x000fe20000000023 */
[--C-:B------:R-:W-:Y:S01]  /*32e0*/  FADD R31, R31, R24.reuse ;  /* 0x000000181f1f7221 */ /* 0x100fe20000000000 */
[----:B------:R-:W-:Y:S02]  /*32f0*/  PRMT R24, R69, 0x7632, R24 ;  /* 0x0000763245187816 */ /* 0x000fe40000000018 */
[----:B------:R-:W-:Y:S02]  /*3300*/  FSEL R29, R83, +INF , P5 ;  /* 0x7f800000531d7808 */ /* 0x000fe40002800000 */
[----:B------:R-:W-:Y:S01]  /*3310*/  FSEL R84, R82, +INF , P4 ;  /* 0x7f80000052547808 */ /* 0x000fe20002000000 */
[----:B------:R-:W-:Y:S01]  /*3320*/  IMAD.U32 R61, R61, 0x10000, RZ ;  /* 0x000100003d3d7824 */ /* 0x000fe200078e00ff */
[----:B------:R-:W-:Y:S01]  /*3330*/  PRMT R25, R53, 0x7632, R25 ;  /* 0x0000763235197816 */ /* 0x000fe20000000019 */
[----:B------:R-:W-:Y:S01]  /*3340*/  IMAD.U32 R24, R24, 0x10000, RZ ;  /* 0x0001000018187824 */ /* 0x000fe200078e00ff */
[----:B------:R-:W-:Y:S01]  /*3350*/  FSETP.GEU.AND P6, PT, R84, R29, PT ;  /* 0x0000001d5400720b */ /* 0x000fe20003fce000 */
[----:B------:R-:W-:Y:S01]  /*3360*/  IMAD.U32 R69, R69, 0x10000, RZ ;  /* 0x0001000045457824 */ /* 0x000fe200078e00ff */
[----:B------:R-:W-:Y:S01]  /*3370*/  FADD R30, R30, R61 ;  /* 0x0000003d1e1e7221 */ /* 0x000fe20000000000 */
[----:B------:R-:W-:Y:S01]  /*3380*/  IMAD.U32 R53, R53, 0x10000, RZ ;  /* 0x0001000035357824 */ /* 0x000fe200078e00ff */
[----:B------:R-:W-:Y:S01]  /*3390*/  FADD R24, R24, -UR6 ;  /* 0x8000000618187e21 */ /* 0x000fe20008000000 */
[----:B------:R-:W-:Y:S01]  /*33a0*/  IMAD.U32 R28, R25, 0x10000, RZ ;  /* 0x00010000191c7824 */ /* 0x000fe200078e00ff */
[----:B------:R-:W-:Y:S01]  /*33b0*/  FADD R69, R69, -UR6 ;  /* 0x8000000645457e21 */ /* 0x000fe20008000000 */
[----:B------:R-:W-:Y:S01]  /*33c0*/  ISETP.GE.U32.AND P4, PT, R32, 0xc00, PT ;  /* 0x00000c002000780c */ /* 0x000fe20003f86070 */
[----:B------:R-:W-:Y:S01]  /*33d0*/  FADD R26, R26, R53 ;  /* 0x000000351a1a7221 */ /* 0x000fe20000000000 */
[----:B------:R-:W-:Y:S01]  /*33e0*/  FADD R27, R27, R28 ;  /* 0x0000001c1b1b7221 */ /* 0x000fe20000000000 */
[----:B------:R-:W-:Y:S01]  /*33f0*/  FADD R30, R30, 1 ;  /* 0x3f8000001e1e7421 */ /* 0x000fe20000000000 */
[----:B------:R-:W-:Y:S01]  /*3400*/  FADD R31, R31, 1 ;  /* 0x3f8000001f1f7421 */ /* 0x000fe20000000000 */
[----:B------:R-:W-:Y:S01]  /*3410*/  FMUL R24, R24, UR7 ;  /* 0x0000000718187c20 */ /* 0x000fe20008400000 */
[----:B------:R-:W-:Y:S01]  /*3420*/  FMUL R69, R69, UR7 ;  /* 0x0000000745457c20 */ /* 0x000fe20008400000 */
[----:B------:R-:W-:-:S02]  /*3430*/  FSETP.NAN.AND P5, PT, R84, R84, PT ;  /* 0x000000545400720b */ /* 0x000fc40003fa8000 */
[----:B------:R-:W-:Y:S01]  /*3440*/  FFMA R86, R24, R31, R27 ;  /* 0x0000001f18567223 */ /* 0x000fe2000000001b */
[----:B------:R-:W-:Y:S01]  /*3450*/  FFMA R85, R69, R30, R26 ;  /* 0x0000001e45557223 */ /* 0x000fe2000000001a */
[----:B------:R-:W-:Y:S01]  /*3460*/  @P6 FSEL R84, R84, R29, P5 ;  /* 0x0000001d54546208 */ /* 0x000fe20002800000 */
[----:B------:R-:W-:Y:S01]  /*3470*/  CS2R R30, SRZ ;  /* 0x00000000001e7805 */ /* 0x000fe2000001ff00 */
[----:B------:R-:W-:Y:S01]  /*3480*/  CS2R R28, SRZ ;  /* 0x00000000001c7805 */ /* 0x000fe2000001ff00 */
[----:B------:R-:W-:Y:S01]  /*3490*/  CS2R R24, SRZ ;  /* 0x0000000000187805 */ /* 0x000fe2000001ff00 */
[----:B------:R-:W-:Y:S01]  /*34a0*/  CS2R R26, SRZ ;  /* 0x00000000001a7805 */ /* 0x000fe2000001ff00 */
[----:B------:R-:W-:Y:S01]  /*34b0*/  CS2R R32, SRZ ;  /* 0x0000000000207805 */ /* 0x000fe2000001ff00 */
[----:B------:R-:W-:Y:S01]  /*34c0*/  CS2R R34, SRZ ;  /* 0x0000000000227805 */ /* 0x000fe2000001ff00 */
[----:B------:R-:W-:Y:S01]  /*34d0*/  CS2R R36, SRZ ;  /* 0x0000000000247805 */ /* 0x000fe2000001ff00 */
[----:B------:R0:W2:Y:S04]  /*34e0*/  @!P4 LDG.E.EL.128 R28, [R72.64+0x2800] ;  /* 0x0028000c481cc981 */ /* 0x0000a8000c2e1d00 */
[----:B------:R1:W3:Y:S04]  /*34f0*/  @!P4 LDG.E.EL.128 R24, [R78.64+0x5000] ;  /* 0x0050000c4e18c981 */ /* 0x0002e8000c2e1d00 */
[----:B------:R4:W5:Y:S04]  /*3500*/  @!P4 LDG.E.EL.128 R32, [R76.64+0x1000] ;  /* 0x001000044c20c981 */ /* 0x000968000c2e1d00 */
[----:B------:R0:W2:Y:S04]  /*3510*/  @P0 LDG.E.EF.128 R36, [R74.64] ;  /* 0x0000000c4a240981 */ /* 0x0000a8000c0e1d00 */
[----:B------:R1:W2:Y:S01]  /*3520*/  @!P4 LDG.E.EL.128 R40, [R78.64+0x2000] ;  /* 0x0020000c4e28c981 */ /* 0x0002a2000c2e1d00 */
[----:B------:R-:W-:-:S04]  /*3530*/  PLOP3.LUT P5, PT, PT, PT, UP0, 0x40, 0x0 ;  /* 0x000000000000781c */ /* 0x000fc80003fae808 */
[----:B------:R-:W-:-:S04]  /*3540*/  FSEL R53, R85, +INF , P5 ;  /* 0x7f80000055357808 */ /* 0x000fc80002800000 */
[C---:B------:R-:W-:Y:S02]  /*3550*/  FSETP.GEU.AND P6, PT, R84.reuse, R53, PT ;  /* 0x000000355400720b */ /* 0x040fe40003fce000 */
[----:B------:R-:W-:Y:S02]  /*3560*/  FSETP.NAN.AND P5, PT, R84, R84, PT ;  /* 0x000000545400720b */ /* 0x000fe40003fa8000 */
[C---:B------:R-:W-:Y:S01]  /*3570*/  PRMT R61, R63.reuse, 0x7632, R61 ;  /* 0x000076323f3d7816 */ /* 0x040fe2000000003d */
[----:B------:R-:W-:-:S08]  /*3580*/  IMAD.U32 R63, R63, 0x10000, RZ ;  /* 0x000100003f3f7824 */ /* 0x000fd000078e00ff */
[----:B------:R-:W-:Y:S01]  /*3590*/  @P6 FSEL R84, R84, R53, P5 ;  /* 0x0000003554546208 */ /* 0x000fe20002800000 */
[C---:B------:R-:W-:Y:S01]  /*35a0*/  IMAD.U32 R53, R62.reuse, 0x10000, RZ ;  /* 0x000100003e357824 */ /* 0x040fe200078e00ff */
[----:B------:R-:W-:-:S05]  /*35b0*/  PRMT R62, R62, 0x7632, R62 ;  /* 0x000076323e3e7816 */ /* 0x000fca000000003e */
[----:B------:R-:W-:Y:S01]  /*35c0*/  IMAD.U32 R62, R62, 0x10000, RZ ;  /* 0x000100003e3e7824 */ /* 0x000fe200078e00ff */
[----:B------:R-:W-:Y:S01]  /*35d0*/  FADD R46, R46, R63 ;  /* 0x0000003f2e2e7221 */ /* 0x000fe20000000000 */
[----:B------:R-:W-:Y:S02]  /*35e0*/  FADD R60, R44, R53 ;  /* 0x000000352c3c7221 */ /* 0x000fe40000000000 */
[----:B------:R-:W-:Y:S01]  /*35f0*/  FADD R45, R45, R62 ;  /* 0x0000003e2d2d7221 */ /* 0x000fe20000000000 */
[----:B------:R-:W-:Y:S01]  /*3600*/  IMAD.U32 R62, R61, 0x10000, RZ ;  /* 0x000100003d3e7824 */ /* 0x000fe200078e00ff */
[C---:B------:R-:W-:Y:S01]  /*3610*/  PRMT R61, R54.reuse, 0x7632, R61 ;  /* 0x00007632363d7816 */ /* 0x040fe2000000003d */
[----:B------:R-:W-:Y:S01]  /*3620*/  IMAD.U32 R63, R54, 0x10000, RZ ;  /* 0x00010000363f7824 */ /* 0x000fe200078e00ff */
[----:B------:R-:W-:Y:S02]  /*3630*/  PRMT R52, R70, 0x7632, R52 ;  /* 0x0000763246347816 */ /* 0x000fe40000000034 */
[----:B------:R-:W-:Y:S01]  /*3640*/  PRMT R44, R71, 0x7632, R44 ;  /* 0x00007632472c7816 */ /* 0x000fe2000000002c */
[----:B------:R-:W-:Y:S01]  /*3650*/  FADD R63, R48, R63 ;  /* 0x0000003f303f7221 */ /* 0x000fe20000000000 */
[----:B------:R-:W-:Y:S01]  /*3660*/  PRMT R53, R55, 0x7632, R53 ;  /* 0x0000763237357816 */ /* 0x000fe20000000035 */
[----:B------:R-:W-:-:S02]  /*3670*/  IMAD.U32 R48, R61, 0x10000, RZ ;  /* 0x000100003d307824 */ /* 0x000fc400078e00ff */
[----:B------:R-:W-:Y:S02]  /*3680*/  IMAD.U32 R52, R52, 0x10000, RZ ;  /* 0x0001000034347824 */ /* 0x000fe400078e00ff */
[----:B------:R-:W-:Y:S01]  /*3690*/  IMAD.U32 R44, R44, 0x10000, RZ ;  /* 0x000100002c2c7824 */ /* 0x000fe200078e00ff */
[----:B------:R-:W-:Y:S01]  /*36a0*/  FADD R49, R49, R48 ;  /* 0x0000003031317221 */ /* 0x000fe20000000000 */
[----:B------:R-:W-:Y:S01]  /*36b0*/  FADD R47, R47, R62 ;  /* 0x0000003e2f2f7221 */ /* 0x000fe20000000000 */
[----:B------:R-:W-:Y:S01]  /*36c0*/  FADD R52, R52, -UR6 ;  /* 0x8000000634347e21 */ /* 0x000fe20008000000 */
[----:B------:R-:W-:Y:S01]  /*36d0*/  IMAD.U32 R48, R53, 0x10000, RZ ;  /* 0x0001000035307824 */ /* 0x000fe200078e00ff */
[----:B------:R-:W-:Y:S01]  /*36e0*/  FADD R44, R44, -UR6 ;  /* 0x800000062c2c7e21 */ /* 0x000fe20008000000 */
[----:B------:R-:W-:Y:S01]  /*36f0*/  FADD R45, R45, 1 ;  /* 0x3f8000002d2d7421 */ /* 0x000fe20000000000 */
[----:B------:R-:W-:Y:S01]  /*3700*/  FMUL R52, R52, UR7 ;  /* 0x0000000734347c20 */ /* 0x000fe20008400000 */
[----:B------:R-:W-:Y:S01]  /*3710*/  FADD R51, R51, R48 ;  /* 0x0000003033337221 */ /* 0x000fe20000000000 */
[----:B------:R-:W-:Y:S01]  /*3720*/  FMUL R44, R44, UR7 ;  /* 0x000000072c2c7c20 */ /* 0x000fe20008400000 */
[----:B------:R-:W-:Y:S01]  /*3730*/  FADD R47, R47, 1 ;  /* 0x3f8000002f2f7421 */ /* 0x000fe20000000000 */
[----:B------:R-:W-:Y:S01]  /*3740*/  IMAD.U32 R71, R71, 0x10000, RZ ;  /* 0x0001000047477824 */ /* 0x000fe200078e00ff */
[----:B------:R-:W-:Y:S01]  /*3750*/  FFMA R90, R52, R45, R49 ;  /* 0x0000002d345a7223 */ /* 0x000fe20000000031 */
[----:B------:R-:W-:Y:S01]  /*3760*/  IMAD.U32 R55, R55, 0x10000, RZ ;  /* 0x0001000037377824 */ /* 0x000fe200078e00ff */
[----:B------:R-:W-:Y:S01]  /*3770*/  FFMA R89, R44, R47, R51 ;  /* 0x0000002f2c597223 */ /* 0x000fe20000000033 */
[----:B------:R-:W-:Y:S01]  /*3780*/  FADD R71, R71, -UR6 ;  /* 0x8000000647477e21 */ /* 0x000fe20008000000 */
[----:B------:R-:W-:Y:S01]  /*3790*/  IMAD.U32 R45, R4, 0x10000, RZ ;  /* 0x00010000042d7824 */ /* 0x000fe200078e00ff */
[----:B------:R-:W-:-:S02]  /*37a0*/  PRMT R44, R5, 0x7632, R44 ;  /* 0x00007632052c7816 */ /* 0x000fc4000000002c */
[----:B------:R-:W-:Y:S01]  /*37b0*/  PRMT R4, R4, 0x7632, R4 ;  /* 0x0000763204047816 */ /* 0x000fe20000000004 */
[----:B------:R-:W-:Y:S01]  /*37c0*/  IMAD.U32 R49, R5, 0x10000, RZ ;  /* 0x0001000005317824 */ /* 0x000fe200078e00ff */
[----:B------:R-:W-:Y:S01]  /*37d0*/  FADD R50, R50, R55 ;  /* 0x0000003732327221 */ /* 0x000fe20000000000 */
[----:B------:R-:W-:Y:S01]  /*37e0*/  FADD R46, R46, 1 ;  /* 0x3f8000002e2e7421 */ /* 0x000fe20000000000 */
[----:B------:R-:W-:Y:S01]  /*37f0*/  FMUL R71, R71, UR7 ;  /* 0x0000000747477c20 */ /* 0x000fe20008400000 */
[----:B------:R-:W-:Y:S01]  /*3800*/  PRMT R5, R9, 0x7632, R5 ;  /* 0x0000763209057816 */ /* 0x000fe20000000005 */
[----:B------:R-:W-:Y:S01]  /*3810*/  IMAD.U32 R48, R44, 0x10000, RZ ;  /* 0x000100002c307824 */ /* 0x000fe200078e00ff */
[----:B------:R-:W-:Y:S01]  /*3820*/  PLOP3.LUT P5, PT, PT, PT, UP0, 0x40, 0x0 ;  /* 0x000000000000781c */ /* 0x000fe20003fae808 */
[----:B------:R-:W-:Y:S01]  /*3830*/  IMAD.U32 R44, R4, 0x10000, RZ ;  /* 0x00010000042c7824 */ /* 0x000fe200078e00ff */
[----:B------:R-:W-:Y:S01]  /*3840*/  PRMT R4, R8, 0x7632, R4 ;  /* 0x0000763208047816 */ /* 0x000fe20000000004 */
[----:B------:R-:W-:Y:S01]  /*3850*/  FFMA R88, R71, R46, R50 ;  /* 0x0000002e47587223 */ /* 0x000fe20000000032 */
[----:B------:R-:W-:Y:S01]  /*3860*/  IMAD.U32 R46, R5, 0x10000, RZ ;  /* 0x00010000052e7824 */ /* 0x000fe200078e00ff */
[----:B------:R-:W-:Y:S01]  /*3870*/  PRMT R5, R13, 0x7632, R5 ;  /* 0x000076320d057816 */ /* 0x000fe20000000005 */
[----:B------:R-:W-:Y:S01]  /*3880*/  IMAD.U32 R9, R9, 0x10000, RZ ;  /* 0x0001000009097824 */ /* 0x000fe200078e00ff */
[----:B------:R-:W-:Y:S01]  /*3890*/  FSEL R69, R86, +INF , P5 ;  /* 0x7f80000056457808 */ /* 0x000fe20002800000 */
[----:B------:R-:W-:Y:S01]  /*38a0*/  FADD R57, R57, R44 ;  /* 0x0000002c39397221 */ /* 0x000fe20000000000 */
[----:B------:R-:W-:Y:S01]  /*38b0*/  IMAD.U32 R44, R4, 0x10000, RZ ;  /* 0x00010000042c7824 */ /* 0x000fe200078e00ff */
[----:B------:R-:W-:Y:S01]  /*38c0*/  PRMT R4, R12, 0x7632, R4 ;  /* 0x000076320c047816 */ /* 0x000fe20000000004 */
[----:B------:R-:W-:Y:S01]  /*38d0*/  FADD R66, R66, R9 ;  /* 0x0000000942427221 */ /* 0x000fe20000000000 */
[----:B------:R-:W-:Y:S01]  /*38e0*/  FSETP.GEU.AND P6, PT, R84, R69, PT ;  /* 0x000000455400720b */ /* 0x000fe20003fce000 */
[----:B------:R-:W-:-:S02]  /*38f0*/  IMAD.U32 R5, R5, 0x10000, RZ ;  /* 0x0001000005057824 */ /* 0x000fc400078e00ff */
[----:B------:R-:W-:Y:S02]  /*3900*/  IMAD.U32 R70, R70, 0x10000, RZ ;  /* 0x0001000046467824 */ /* 0x000fe400078e00ff */
[----:B------:R-:W-:Y:S01]  /*3910*/  IMAD.U32 R9, R13, 0x10000, RZ ;  /* 0x000100000d097824 */ /* 0x000fe200078e00ff */
[----:B------:R-:W-:Y:S01]  /*3920*/  FADD R48, R59, R48 ;  /* 0x000000303b307221 */ /* 0x000fe20000000000 */
[----:B------:R-:W-:Y:S01]  /*3930*/  IMAD.U32 R4, R4, 0x10000, RZ ;  /* 0x0001000004047824 */ /* 0x000fe200078e00ff */
[----:B------:R-:W-:Y:S01]  /*3940*/  FADD R5, R5, -UR6 ;  /* 0x8000000605057e21 */ /* 0x000fe20008000000 */
[----:B------:R-:W-:Y:S01]  /*3950*/  FADD R70, R70, -UR6 ;  /* 0x8000000646467e21 */ /* 0x000fe20008000000 */
[----:B------:R-:W-:Y:S01]  /*3960*/  FADD R58, R58, R49 ;  /* 0x000000313a3a7221 */ /* 0x000fe20000000000 */
[----:B------:R-:W-:Y:S01]  /*3970*/  FADD R9, R9, -UR6 ;  /* 0x8000000609097e21 */ /* 0x000fe20008000000 */
[----:B------:R-:W-:Y:S01]  /*3980*/  FADD R4, R4, -UR6 ;  /* 0x8000000604047e21 */ /* 0x000fe20008000000 */
[----:B------:R-:W-:Y:S01]  /*3990*/  FADD R46, R67, R46 ;  /* 0x0000002e432e7221 */ /* 0x000fe20000000000 */
[----:B------:R-:W-:Y:S01]  /*39a0*/  FMUL R5, R5, UR7 ;  /* 0x0000000705057c20 */ /* 0x000fe20008400000 */
[----:B------:R-:W-:Y:S01]  /*39b0*/  FADD R48, R48, 1 ;  /* 0x3f80000030307421 */ /* 0x000fe20000000000 */
[----:B------:R-:W-:Y:S01]  /*39c0*/  FSETP.NAN.AND P5, PT, R84, R84, PT ;  /* 0x000000545400720b */ /* 0x000fe20003fa8000 */
[----:B------:R-:W-:Y:S01]  /*39d0*/  FADD R87, R60, 1 ;  /* 0x3f8000003c577421 */ /* 0x000fe20000000000 */
[----:B------:R-:W-:Y:S01]  /*39e0*/  FMUL R70, R70, UR7 ;  /* 0x0000000746467c20 */ /* 0x000fe20008400000 */
[----:B------:R-:W-:Y:S01]  /*39f0*/  FADD R56, R56, R45 ;  /* 0x0000002d38387221 */ /* 0x000fe20000000000 */
[----:B------:R-:W-:Y:S01]  /*3a00*/  FADD R58, R58, 1 ;  /* 0x3f8000003a3a7421 */ /* 0x000fe20000000000 */
[----:B------:R-:W-:Y:S01]  /*3a10*/  FMUL R9, R9, UR7 ;  /* 0x0000000709097c20 */ /* 0x000fe20008400000 */
[----:B------:R-:W-:Y:S01]  /*3a20*/  IMAD.U32 R13, R8, 0x10000, RZ ;  /* 0x00010000080d7824 */ /* 0x000fe200078e00ff */
[----:B------:R-:W-:Y:S01]  /*3a30*/  FMUL R8, R4, UR7 ;  /* 0x0000000704087c20 */ /* 0x000fe20008400000 */
[C---:B------:R-:W-:Y:S01]  /*3a40*/  IMAD.U32 R45, R10.reuse, 0x10000, RZ ;  /* 0x000100000a2d7824 */ /* 0x040fe200078e00ff */
[----:B------:R-:W-:Y:S01]  /*3a50*/  PRMT R10, R10, 0x7632, R10 ;  /* 0x000076320a0a7816 */ /* 0x000fe2000000000a */
[----:B------:R-:W-:Y:S01]  /*3a60*/  FADD R65, R65, R44 ;  /* 0x0000002c41417221 */ /* 0x000fe20000000000 */
[----:B------:R-:W-:Y:S01]  /*3a70*/  FFMA R4, R5, R48, R46 ;  /* 0x0000003005047223 */ /* 0x000fe2000000002e */
[----:B------:R-:W-:Y:S01]  /*3a80*/  @P6 FSEL R84, R84, R69, P5 ;  /* 0x0000004554546208 */ /* 0x000fe20002800000 */
[----:B------:R-:W-:Y:S01]  /*3a90*/  FFMA R87, R70, R87, R63 ;  /* 0x0000005746577223 */ /* 0x000fe2000000003f */
[----:B------:R-:W-:Y:S01]  /*3aa0*/  FFMA R5, R9, R58, R66 ;  /* 0x0000003a09057223 */ /* 0x000fe20000000042 */
[----:B------:R-:W-:-:S02]  /*3ab0*/  PRMT R44, R11, 0x7632, R44 ;  /* 0x000076320b2c7816 */ /* 0x000fc4000000002c */
[----:B------:R-:W-:Y:S02]  /*3ac0*/  PLOP3.LUT P5, PT, PT, PT, UP0, 0x40, 0x0 ;  /* 0x000000000000781c */ /* 0x000fe40003fae808 */
[----:B------:R-:W-:Y:S01]  /*3ad0*/  PRMT R9, R6, 0x7632, R9 ;  /* 0x0000763206097816 */ /* 0x000fe20000000009 */
[----:B------:R-:W-:Y:S01]  /*3ae0*/  IMAD.U32 R10, R10, 0x10000, RZ ;  /* 0x000100000a0a7824 */ /* 0x000fe200078e00ff */
[----:B------:R-:W-:Y:S01]  /*3af0*/  FSEL R53, R87, +INF , P5 ;  /* 0x7f80000057357808 */ /* 0x000fe20002800000 */
[----:B------:R-:W-:Y:S02]  /*3b00*/  IMAD.U32 R46, R44, 0x10000, RZ ;  /* 0x000100002c2e7824 */ /* 0x000fe400078e00ff */
[----:B------:R-:W-:Y:S01]  /*3b10*/  IMAD.U32 R44, R9, 0x10000, RZ ;  /* 0x00010000092c7824 */ /* 0x000fe200078e00ff */
[--C-:B------:R-:W-:Y:S01]  /*3b20*/  FADD R9, R17, R10.reuse ;  /* 0x0000000a11097221 */ /* 0x100fe20000000000 */
[----:B------:R-:W-:Y:S02]  /*3b30*/  PRMT R17, R15, 0x7632, R17 ;  /* 0x000076320f117816 */ /* 0x000fe40000000011 */
[----:B------:R-:W-:-:S02]  /*3b40*/  PRMT R10, R14, 0x7632, R10 ;  /* 0x000076320e0a7816 */ /* 0x000fc4000000000a */
[-C--:B------:R-:W-:Y:S01]  /*3b50*/  FSETP.GEU.AND P6, PT, R84, R53.reuse, PT ;  /* 0x000000355400720b */ /* 0x080fe20003fce000 */
[----:B------:R-:W-:Y:S01]  /*3b60*/  FADD R16, R16, R45 ;  /* 0x0000002d10107221 */ /* 0x000fe20000000000 */
[----:B------:R-:W-:Y:S01]  /*3b70*/  PRMT R47, R7, 0x7632, R47 ;  /* 0x00007632072f7816 */ /* 0x000fe2000000002f */
[----:B------:R-:W-:Y:S02]  /*3b80*/  IMAD.U32 R45, R6, 0x10000, RZ ;  /* 0x00010000062d7824 */ /* 0x000fe400078e00ff */
[----:B------:R-:W-:Y:S02]  /*3b90*/  IMAD.U32 R17, R17, 0x10000, RZ ;  /* 0x0001000011117824 */ /* 0x000fe400078e00ff */
[----:B------:R-:W-:Y:S02]  /*3ba0*/  IMAD.U32 R10, R10, 0x10000, RZ ;  /* 0x000100000a0a7824 */ /* 0x000fe400078e00ff */
[----:B------:R-:W-:Y:S01]  /*3bb0*/  IMAD.U32 R14, R14, 0x10000, RZ ;  /* 0x000100000e0e7824 */ /* 0x000fe200078e00ff */
[----:B------:R-:W-:Y:S01]  /*3bc0*/  FADD R6, R19, R46 ;  /* 0x0000002e13067221 */ /* 0x000fe20000000000 */
[----:B------:R-:W-:Y:S01]  /*3bd0*/  IMAD.U32 R48, R47, 0x10000, RZ ;  /* 0x000100002f307824 */ /* 0x000fe200078e00ff */
[----:B------:R-:W-:Y:S01]  /*3be0*/  FADD R20, R20, R45 ;  /* 0x0000002d14147221 */ /* 0x000fe20000000000 */
[----:B------:R-:W-:Y:S01]  /*3bf0*/  FADD R21, R21, R44 ;  /* 0x0000002c15157221 */ /* 0x000fe20000000000 */
[----:B------:R-:W-:Y:S01]  /*3c00*/  FADD R17, R17, -UR6 ;  /* 0x8000000611117e21 */ /* 0x000fe20008000000 */
[----:B------:R-:W-:Y:S01]  /*3c10*/  FADD R10, R10, -UR6 ;  /* 0x800000060a0a7e21 */ /* 0x000fe20008000000 */
[----:B------:R-:W-:Y:S01]  /*3c20*/  FSETP.NAN.AND P5, PT, R84, R84, PT ;  /* 0x000000545400720b */ /* 0x000fe20003fa8000 */
[----:B------:R-:W-:Y:S01]  /*3c30*/  CS2R R44, SRZ ;  /* 0x00000000002c7805 */ /* 0x000fe2000001ff00 */
[----:B------:R-:W-:Y:S01]  /*3c40*/  CS2R R46, SRZ ;  /* 0x00000000002e7805 */ /* 0x000fe2000001ff00 */
[----:B------:R-:W-:Y:S01]  /*3c50*/  FADD R14, R14, -UR6 ;  /* 0x800000060e0e7e21 */ /* 0x000fe20008000000 */
[----:B------:R-:W-:Y:S01]  /*3c60*/  IMAD.U32 R12, R12, 0x10000, RZ ;  /* 0x000100000c0c7824 */ /* 0x000fe200078e00ff */
[----:B------:R-:W-:Y:S01]  /*3c70*/  FMUL R19, R17, UR7 ;  /* 0x0000000711137c20 */ /* 0x000fe20008400000 */
[----:B------:R-:W-:Y:S01]  /*3c80*/  FMUL R10, R10, UR7 ;  /* 0x000000070a0a7c20 */ /* 0x000fe20008400000 */
[----:B------:R-:W-:Y:S01]  /*3c90*/  FADD R21, R21, 1 ;  /* 0x3f80000015157421 */ /* 0x000fe20000000000 */
[----:B------:R-:W-:Y:S01]  /*3ca0*/  @P6 FSEL R84, R84, R53, P5 ;  /* 0x0000003554546208 */ /* 0x000fe20002800000 */
[----:B------:R-:W-:Y:S01]  /*3cb0*/  FADD R20, R20, 1 ;  /* 0x3f80000014147421 */ /* 0x000fe20000000000 */
[----:B------:R-:W-:Y:S01]  /*3cc0*/  FMUL R17, R14, UR7 ;  /* 0x000000070e117c20 */ /* 0x000fe20008400000 */
[----:B------:R-:W-:Y:S01]  /*3cd0*/  PLOP3.LUT P5, PT, PT, PT, UP0, 0x40, 0x0 ;  /* 0x000000000000781c */ /* 0x000fe20003fae808 */
[----:B------:R1:W5:Y:S01]  /*3ce0*/  @!P4 LDG.E.EL.128 R44, [R78.64+0x5010] ;  /* 0x0050100c4e2cc981 */ /* 0x000362000c2e1d00 */
[----:B------:R-:W-:Y:S01]  /*3cf0*/  FADD R12, R12, -UR6 ;  /* 0x800000060c0c7e21 */ /* 0x000fe20008000000 */
[----:B------:R-:W-:Y:S01]  /*3d00*/  FFMA R9, R10, R21, R9 ;  /* 0x000000150a097223 */ /* 0x000fe20000000009 */
[----:B------:R-:W-:Y:S01]  /*3d10*/  CS2R R52, SRZ ;  /* 0x0000000000347805 */ /* 0x000fe2000001ff00 */
[----:B------:R-:W-:Y:S01]  /*3d20*/  CS2R R54, SRZ ;  /* 0x0000000000367805 */ /* 0x000fe2000001ff00 */
[----:B------:R-:W-:Y:S01]  /*3d30*/  FFMA R10, R17, R20, R16 ;  /* 0x00000014110a7223 */ /* 0x000fe20000000010 */
[----:B------:R-:W-:Y:S01]  /*3d40*/  FADD R23, R23, R48 ;  /* 0x0000003017177221 */ /* 0x000fe20000000000 */
[----:B------:R-:W-:Y:S01]  /*3d50*/  FSEL R17, R90, +INF , P5 ;  /* 0x7f8000005a117808 */ /* 0x000fe20002800000 */
[----:B------:R-:W-:Y:S01]  /*3d60*/  FADD R57, R57, 1 ;  /* 0x3f80000039397421 */ /* 0x000fe20000000000 */
[----:B------:R-:W-:Y:S01]  /*3d70*/  FADD R13, R64, R13 ;  /* 0x0000000d400d7221 */ /* 0x000fe20000000000 */
[----:B------:R-:W-:Y:S01]  /*3d80*/  CS2R R48, SRZ ;  /* 0x0000000000307805 */ /* 0x000fe2000001ff00 */
[----:B------:R-:W-:Y:S01]  /*3d90*/  CS2R R50, SRZ ;  /* 0x0000000000327805 */ /* 0x000fe2000001ff00 */
[----:B------:R-:W-:Y:S01]  /*3da0*/  FADD R56, R56, 1 ;  /* 0x3f80000038387421 */ /* 0x000fe20000000000 */
[----:B------:R-:W-:Y:S01]  /*3db0*/  FMUL R12, R12, UR7 ;  /* 0x000000070c0c7c20 */ /* 0x000fe20008400000 */
[----:B------:R-:W-:Y:S01]  /*3dc0*/  FSETP.GEU.AND P5, PT, R84, R17, PT ;  /* 0x000000115400720b */ /* 0x000fe20003fae000 */
[----:B------:R-:W-:Y:S01]  /*3dd0*/  FFMA R8, R8, R57, R65 ;  /* 0x0000003908087223 */ /* 0x000fe20000000041 */
[----:B------:R0:W5:Y:S01]  /*3de0*/  @!P4 LDG.E.EL.128 R52, [R72.64+0x2810] ;  /* 0x0028100c4834c981 */ /* 0x000162000c2e1d00 */
[----:B------:R-:W-:Y:S01]  /*3df0*/  FFMA R13, R12, R56, R13 ;  /* 0x000000380c0d7223 */ /* 0x000fe2000000000d */
[----:B------:R-:W-:Y:S01]  /*3e00*/  CS2R R58, SRZ ;  /* 0x00000000003a7805 */ /* 0x000fe2000001ff00 */
[----:B------:R-:W-:Y:S01]  /*3e10*/  CS2R R56, SRZ ;  /* 0x0000000000387805 */ /* 0x000fe2000001ff00 */
[----:B------:R-:W-:Y:S01]  /*3e20*/  CS2R R60, SRZ ;  /* 0x00000000003c7805 */ /* 0x000fe2000001ff00 */
[----:B------:R-:W-:Y:S01]  /*3e30*/  CS2R R62, SRZ ;  /* 0x00000000003e7805 */ /* 0x000fe2000001ff00 */
[----:B------:R-:W-:Y:S01]  /*3e40*/  CS2R R64, SRZ ;  /* 0x0000000000407805 */ /* 0x000fe2000001ff00 */
[----:B------:R-:W-:Y:S01]  /*3e50*/  CS2R R66, SRZ ;  /* 0x0000000000427805 */ /* 0x000fe2000001ff00 */
[----:B------:R-:W-:Y:S01]  /*3e60*/  CS2R R68, SRZ ;  /* 0x0000000000447805 */ /* 0x000fe2000001ff00 */
[----:B------:R-:W-:Y:S01]  /*3e70*/  CS2R R70, SRZ ;  /* 0x0000000000467805 */ /* 0x000fe2000001ff00 */
[----:B0-----:R-:W-:Y:S01]  /*3e80*/  CS2R R72, SRZ ;  /* 0x0000000000487805 */ /* 0x001fe2000001ff00 */
[----:B------:R-:W-:Y:S01]  /*3e90*/  CS2R R74, SRZ ;  /* 0x00000000004a7805 */ /* 0x000fe2000001ff00 */
[----:B------:R1:W5:Y:S01]  /*3ea0*/  @!P4 LDG.E.EL.128 R48, [R78.64+0x2010] ;  /* 0x0020100c4e30c981 */ /* 0x000362000c2e1d00 */
[----:B------:R-:W-:Y:S01]  /*3eb0*/  FADD R23, R23, 1 ;  /* 0x3f80000017177421 */ /* 0x000fe20000000000 */
[----:B------:R-:W-:-:S02]  /*3ec0*/  PLOP3.LUT P6, PT, PT, PT, UP0, 0x40, 0x0 ;  /* 0x000000000000781c */ /* 0x000fc40003fce808 */
[----:B------:R1:W5:Y:S04]  /*3ed0*/  @!P4 LDG.E.EL.128 R56, [R78.64+0x5020] ;  /* 0x0050200c4e38c981 */ /* 0x000368000c2e1d00 */
[----:B------:R1:W5:Y:S04]  /*3ee0*/  @!P4 LDG.E.EL.128 R60, [R78.64+0x5030] ;  /* 0x0050300c4e3cc981 */ /* 0x000368000c2e1d00 */
[----:B------:R1:W5:Y:S04]  /*3ef0*/  @!P4 LDG.E.EL.128 R64, [R78.64+0x2020] ;  /* 0x0020200c4e40c981 */ /* 0x000368000c2e1d00 */
[----:B------:R1:W5:Y:S04]  /*3f00*/  @!P4 LDG.E.EL.128 R68, [R78.64+0x2030] ;  /* 0x0020300c4e44c981 */ /* 0x000368000c2e1d00 */
[----:B------:R4:W5:Y:S01]  /*3f10*/  @!P4 LDG.E.EL.128 R72, [R76.64+0x1010] ;  /* 0x001010044c48c981 */ /* 0x000962000c2e1d00 */
[----:B------:R-:W-:Y:S01]  /*3f20*/  FSETP.NAN.AND P4, PT, R84, R84, PT ;  /* 0x000000545400720b */ /* 0x000fe20003f88000 */
[----:B------:R-:W-:Y:S01]  /*3f30*/  FFMA R6, R19, R23, R6 ;  /* 0x0000001713067223 */ /* 0x000fe20000000006 */
[----:B------:R-:W-:-:S02]  /*3f40*/  FSEL R19, R88, +INF , P6 ;  /* 0x7f80000058137808 */ /* 0x000fc40003000000 */
[----:B------:R-:W-:Y:S02]  /*3f50*/  @P5 FSEL R84, R84, R17, P4 ;  /* 0x0000001154545208 */ /* 0x000fe40002000000 */
[----:B------:R-:W-:Y:S02]  /*3f60*/  PLOP3.LUT P4, PT, PT, PT, UP0, 0x40, 0x0 ;  /* 0x000000000000781c */ /* 0x000fe40003f8e808 */
[----:B------:R-:W-:Y:S02]  /*3f70*/  PLOP3.LUT P6, PT, PT, PT, UP0, 0x40, 0x0 ;  /* 0x000000000000781c */ /* 0x000fe40003fce808 */
[----:B------:R-:W-:Y:S02]  /*3f80*/  FSETP.GEU.AND P5, PT, R84, R19, PT ;  /* 0x000000135400720b */ /* 0x000fe40003fae000 */
[----:B------:R-:W-:Y:S02]  /*3f90*/  FSEL R12, R82, -INF , P4 ;  /* 0xff800000520c7808 */ /* 0x000fe40002000000 */
[----:B------:R-:W-:-:S02]  /*3fa0*/  FSEL R17, R83, -INF , P6 ;  /* 0xff80000053117808 */ /* 0x000fc40003000000 */
[----:B------:R-:W-:Y:S02]  /*3fb0*/  FSETP.NAN.AND P6, PT, R84, R84, PT ;  /* 0x000000545400720b */ /* 0x000fe40003fc8000 */
[----:B------:R-:W-:-:S05]  /*3fc0*/  FSETP.GT.AND P4, PT, R12, R17, PT ;  /* 0x000000110c00720b */ /* 0x000fca0003f84000 */
[----:B------:R-:W-:Y:S02]  /*3fd0*/  @P5 FSEL R84, R84, R19, P6 ;  /* 0x0000001354545208 */ /* 0x000fe40003000000 */
[----:B------:R-:W-:Y:S02]  /*3fe0*/  PLOP3.LUT P6, PT, PT, PT, UP0, 0x40, 0x0 ;  /* 0x000000000000781c */ /* 0x000fe40003fce808 */
[C---:B------:R-:W-:Y:S02]  /*3ff0*/  FSETP.NAN.AND P5, PT, R12.reuse, R12, PT ;  /* 0x0000000c0c00720b */ /* 0x040fe40003fa8000 */
[----:B------:R-:W-:Y:S02]  /*4000*/  FSEL R19, R89, +INF , P6 ;  /* 0x7f80000059137808 */ /* 0x000fe40003000000 */
[----:B------:R-:W-:Y:S02]  /*4010*/  @!P4 FSEL R12, R12, R17, P5 ;  /* 0x000000110c0cc208 */ /* 0x000fe40002800000 */
[----:B------:R-:W-:-:S02]  /*4020*/  PLOP3.LUT P4, PT, PT, PT, UP0, 0x40, 0x0 ;  /* 0x000000000000781c */ /* 0x000fc40003f8e808 */
[C---:B------:R-:W-:Y:S02]  /*4030*/  FSETP.GEU.AND P5, PT, R84.reuse, R19, PT ;  /* 0x000000135400720b */ /* 0x040fe40003fae000 */
[----:B------:R-:W-:Y:S02]  /*4040*/  FSEL R17, R85, -INF , P4 ;  /* 0xff80000055117808 */ /* 0x000fe40002000000 */
[----:B------:R-:W-:Y:S02]  /*4050*/  FSETP.NAN.AND P6, PT, R84, R84, PT ;  /* 0x000000545400720b */ /* 0x000fe40003fc8000 */
[----:B------:R-:W-:-:S07]  /*4060*/  FSETP.GT.AND P4, PT, R12, R17, PT ;  /* 0x000000110c00720b */ /* 0x000fce0003f84000 */
[----:B------:R-:W-:Y:S02]  /*4070*/  @P5 FSEL R84, R84, R19, P6 ;  /* 0x0000001354545208 */ /* 0x000fe40003000000 */
[----:B------:R-:W-:Y:S02]  /*4080*/  PLOP3.LUT P6, PT, PT, PT, UP0, 0x40, 0x0 ;  /* 0x000000000000781c */ /* 0x000fe40003fce808 */
[C---:B------:R-:W-:Y:S02]  /*4090*/  FSETP.NAN.AND P5, PT, R12.reuse, R12, PT ;  /* 0x0000000c0c00720b */ /* 0x040fe40003fa8000 */
[----:B------:R-:W-:Y:S01]  /*40a0*/  FSEL R19, R13, +INF , P6 ;  /* 0x7f8000000d137808 */ /* 0x000fe20003000000 */
[----:B----4-:R-:W-:Y:S01]  /*40b0*/  CS2R R76, SRZ ;  /* 0x00000000004c7805 */ /* 0x010fe2000001ff00 */
[----:B-1----:R-:W-:Y:S01]  /*40c0*/  CS2R R78, SRZ ;  /* 0x00000000004e7805 */ /* 0x002fe2000001ff00 */
[----:B------:R-:W-:Y:S02]  /*40d0*/  @!P4 FSEL R12, R12, R17, P5 ;  /* 0x000000110c0cc208 */ /* 0x000fe40002800000 */
[----:B------:R-:W-:-:S02]  /*40e0*/  PLOP3.LUT P4, PT, PT, PT, UP0, 0x40, 0x0 ;  /* 0x000000000000781c */ /* 0x000fc40003f8e808 */
[----:B------:R-:W-:Y:S01]  /*40f0*/  FSETP.GEU.AND P5, PT, R84, R19, PT ;  /* 0x000000135400720b */ /* 0x000fe20003fae000 */
[----:B------:R-:W4:Y:S01]  /*4100*/  @P0 LDG.E.EF.128 R76, [R92.64] ;  /* 0x0000000c5c4c0981 */ /* 0x000f22000c0e1d00 */
[----:B------:R-:W-:Y:S02]  /*4110*/  FSEL R17, R86, -INF , P4 ;  /* 0xff80000056117808 */ /* 0x000fe40002000000 */
[----:B------:R-:W-:Y:S02]  /*4120*/  FSETP.NAN.AND P6, PT, R84, R84, PT ;  /* 0x000000545400720b */ /* 0x000fe40003fc8000 */
[----:B------:R-:W-:-:S07]  /*4130*/  FSETP.GT.AND P4, PT, R12, R17, PT ;  /* 0x000000110c00720b */ /* 0x000fce0003f84000 */
[----:B------:R-:W-:Y:S02]  /*4140*/  @P5 FSEL R84, R84, R19, P6 ;  /* 0x0000001354545208 */ /* 0x000fe40003000000 */
[----:B------:R-:W-:Y:S02]  /*4150*/  PLOP3.LUT P5, PT, PT, PT, UP0, 0x40, 0x0 ;  /* 0x000000000000781c */ /* 0x000fe40003fae808 */
[----:B------:R-:W-:Y:S02]  /*4160*/  FSETP.NAN.AND P6, PT, R12, R12, PT ;  /* 0x0000000c0c00720b */ /* 0x000fe40003fc8000 */
[----:B------:R-:W-:Y:S02]  /*4170*/  FSEL R19, R8, +INF , P5 ;  /* 0x7f80000008137808 */ /* 0x000fe40002800000 */
[----:B------:R-:W-:Y:S02]  /*4180*/  PLOP3.LUT P5, PT, PT, PT, UP0, 0x40, 0x0 ;  /* 0x000000000000781c */ /* 0x000fe40003fae808 */
[----:B------:R-:W-:-:S02]  /*4190*/  @!P4 FSEL R12, R12, R17, P6 ;  /* 0x000000110c0cc208 */ /* 0x000fc40003000000 */
[----:B------:R-:W-:Y:S02]  /*41a0*/  FSETP.GEU.AND P4, PT, R84, R19, PT ;  /* 0x000000135400720b */ /* 0x000fe40003f8e000 */
[----:B------:R-:W-:Y:S01]  /*41b0*/  FSEL R17, R87, -INF , P5 ;  /* 0xff80000057117808 */ /* 0x000fe20002800000 */
[----:B------:R-:W-:Y:S02]  /*41c0*/  IMAD.U32 R7, R7, 0x10000, RZ ;  /* 0x0001000007077824 */ /* 0x000fe400078e00ff */
[----:B------:R-:W-:Y:S01]  /*41d0*/  IMAD.U32 R15, R15, 0x10000, RZ ;  /* 0x000100000f0f7824 */ /* 0x000fe200078e00ff */
[----:B------:R-:W-:Y:S01]  /*41e0*/  FSETP.GT.AND P5, PT, R12, R17, PT ;  /* 0x000000110c00720b */ /* 0x000fe20003fa4000 */
[----:B------:R-:W-:Y:S01]  /*41f0*/  FADD R7, R22, R7 ;  /* 0x0000000716077221 */ /* 0x000fe20000000000 */
[----:B------:R-:W-:Y:S01]  /*4200*/  FSETP.NAN.AND P6, PT, R84, R84, PT ;  /* 0x000000545400720b */ /* 0x000fe20003fc8000 */
[----:B------:R-:W-:Y:S02]  /*4210*/  FADD R15, R15, -UR6 ;  /* 0x800000060f0f7e21 */ /* 0x000fe40008000000 */
[----:B------:R-:W-:-:S02]  /*4220*/  FADD R14, R7, 1 ;  /* 0x3f800000070e7421 */ /* 0x000fc40000000000 */
[----:B------:R-:W-:Y:S01]  /*4230*/  FMUL R7, R15, UR7 ;  /* 0x000000070f077c20 */ /* 0x000fe20008400000 */
[----:B--2---:R-:W-:Y:S01]  /*4240*/  IMAD.U32 R15, R28, 0x10000, RZ ;  /* 0x000100001c0f7824 */ /* 0x004fe200078e00ff */
[----:B------:R-:W-:Y:S02]  /*4250*/  @P4 FSEL R84, R84, R19, P6 ;  /* 0x0000001354544208 */ /* 0x000fe40003000000 */
[----:B------:R-:W-:Y:S02]  /*4260*/  PLOP3.LUT P6, PT, PT, PT, UP0, 0x40, 0x0 ;  /* 0x000000000000781c */ /* 0x000fe40003fce808 */
[C---:B------:R-:W-:Y:S01]  /*4270*/  FSETP.NAN.AND P4, PT, R12.reuse, R12, PT ;  /* 0x0000000c0c00720b */ /* 0x040fe20003f88000 */
[----:B---3--:R-:W-:Y:S01]  /*4280*/  FADD R24, R15, R24 ;  /* 0x000000180f187221 */ /* 0x008fe20000000000 */
[----:B------:R-:W-:Y:S02]  /*4290*/  FSEL R15, R5, +INF , P6 ;  /* 0x7f800000050f7808 */ /* 0x000fe40003000000 */
[----:B------:R-:W-:-:S02]  /*42a0*/  @!P5 FSEL R12, R12, R17, P4 ;  /* 0x000000110c0cd208 */ /* 0x000fc40002000000 */
[----:B------:R-:W-:Y:S02]  /*42b0*/  PLOP3.LUT P4, PT, PT, PT, UP0, 0x40, 0x0 ;  /* 0x000000000000781c */ /* 0x000fe40003f8e808 */
[----:B------:R-:W-:Y:S02]  /*42c0*/  FSETP.GEU.AND P5, PT, R84, R15, PT ;  /* 0x0000000f5400720b */ /* 0x000fe40003fae000 */
[----:B------:R-:W-:-:S04]  /*42d0*/  FSEL R17, R90, -INF , P4 ;  /* 0xff8000005a117808 */ /* 0x000fc80002000000 */
[----:B------:R-:W-:Y:S02]  /*42e0*/  FSETP.GT.AND P4, PT, R12, R17, PT ;  /* 0x000000110c00720b */ /* 0x000fe40003f84000 */
[----:B------:R-:W-:-:S05]  /*42f0*/  FSETP.NAN.AND P6, PT, R84, R84, PT ;  /* 0x000000545400720b */ /* 0x000fca0003fc8000 */
[----:B------:R-:W-:Y:S02]  /*4300*/  @P5 FSEL R84, R84, R15, P6 ;  /* 0x0000000f54545208 */ /* 0x000fe40003000000 */
[----:B------:R-:W-:Y:S02]  /*4310*/  PLOP3.LUT P6, PT, PT, PT, UP0, 0x40, 0x0 ;  /* 0x000000000000781c */ /* 0x000fe40003fce808 */
[----:B------:R-:W-:Y:S01]  /*4320*/  FSETP.NAN.AND P5, PT, R12, R12, PT ;  /* 0x0000000c0c00720b */ /* 0x000fe20003fa8000 */
[----:B------:R-:W-:Y:S01]  /*4330*/  IMAD.U32 R15, R29, 0x10000, RZ ;  /* 0x000100001d0f7824 */ /* 0x000fe200078e00ff */
[----:B------:R-:W-:Y:S02]  /*4340*/  FSEL R19, R4, +INF , P6 ;  /* 0x7f80000004137808 */ /* 0x000fe40003000000 */
[----:B------:R-:W-:Y:S02]  /*4350*/  @!P4 FSEL R12, R12, R17, P5 ;  /* 0x000000110c0cc208 */ /* 0x000fe40002800000 */
[----:B------:R-:W-:Y:S01]  /*4360*/  PLOP3.LUT P4, PT, PT, PT, UP0, 0x40, 0x0 ;  /* 0x000000000000781c */ /* 0x000fe20003f8e808 */
[----:B------:R-:W-:Y:S01]  /*4370*/  FADD R26, R15, R26 ;  /* 0x0000001a0f1a7221 */ /* 0x000fe20000000000 */
[----:B------:R-:W-:-:S02]  /*4380*/  FSETP.GEU.AND P5, PT, R84, R19, PT ;  /* 0x000000135400720b */ /* 0x000fc40003fae000 */
[----:B------:R-:W-:-:S04]  /*4390*/  FSEL R15, R88, -INF , P4 ;  /* 0xff800000580f7808 */ /* 0x000fc80002000000 */
[----:B------:R-:W-:Y:S02]  /*43a0*/  FSETP.GT.AND P4, PT, R12, R15, PT ;  /* 0x0000000f0c00720b */ /* 0x000fe40003f84000 */
[----:B------:R-:W-:Y:S01]  /*43b0*/  FSETP.NAN.AND P6, PT, R84, R84, PT ;  /* 0x000000545400720b */ /* 0x000fe20003fc8000 */
[----:B------:R-:W-:-:S04]  /*43c0*/  IMAD.U32 R11, R11, 0x10000, RZ ;  /* 0x000100000b0b7824 */ /* 0x000fc800078e00ff */
[----:B------:R-:W-:Y:S02]  /*43d0*/  @P5 FSEL R84, R84, R19, P6 ;  /* 0x0000001354545208 */ /* 0x000fe40003000000 */
[----:B------:R-:W-:Y:S02]  /*43e0*/  PLOP3.LUT P6, PT, PT, PT, UP0, 0x40, 0x0 ;  /* 0x000000000000781c */ /* 0x000fe40003fce808 */
[----:B------:R-:W-:Y:S02]  /*43f0*/  FSETP.NAN.AND P5, PT, R12, R12, PT ;  /* 0x0000000c0c00720b */ /* 0x000fe40003fa8000 */
[----:B------:R-:W-:Y:S02]  /*4400*/  FSEL R21, R10, +INF , P6 ;  /* 0x7f8000000a157808 */ /* 0x000fe40003000000 */
[----:B------:R-:W-:Y:S02]  /*4410*/  @!P4 FSEL R12, R12, R15, P5 ;  /* 0x0000000f0c0cc208 */ /* 0x000fe40002800000 */
[----:B------:R-:W-:Y:S01]  /*4420*/  PLOP3.LUT P4, PT, PT, PT, UP0, 0x40, 0x0 ;  /* 0x000000000000781c */ /* 0x000fe20003f8e808 */
[--C-:B------:R-:W-:Y:S01]  /*4430*/  FADD R18, R18, R11.reuse ;  /* 0x0000000b12127221 */ /* 0x100fe20000000000 */
[----:B------:R-:W-:-:S02]  /*4440*/  PRMT R11, R28, 0x7632, R11 ;  /* 0x000076321c0b7816 */ /* 0x000fc4000000000b */
[----:B------:R-:W-:Y:S02]  /*4450*/  FSETP.GEU.AND P5, PT, R84, R21, PT ;  /* 0x000000155400720b */ /* 0x000fe40003fae000 */
[----:B------:R-:W-:Y:S01]  /*4460*/  FSEL R19, R89, -INF , P4 ;  /* 0xff80000059137808 */ /* 0x000fe20002000000 */
[----:B------:R-:W-:Y:S01]  /*4470*/  FFMA R7, R7, R14, R18 ;  /* 0x0000000e07077223 */ /* 0x000fe20000000012 */
[----:B------:R-:W-:Y:S01]  /*4480*/  IMAD.U32 R14, R11, 0x10000, RZ ;  /* 0x000100000b0e7824 */ /* 0x000fe200078e00ff */
[----:B-----5:R-:W-:Y:S02]  /*4490*/  PRMT R11, R32, 0x7632, R11 ;  /* 0x00007632200b7816 */ /* 0x020fe4000000000b */
[----:B------:R-:W-:Y:S01]  /*44a0*/  FSETP.GT.AND P4, PT, R12, R19, PT ;  /* 0x000000130c00720b */ /* 0x000fe20003f84000 */
[----:B------:R-:W-:Y:S01]  /*44b0*/  IMAD.U32 R15, R32, 0x10000, RZ ;  /* 0x00010000200f7824 */ /* 0x000fe200078e00ff */
[----:B------:R-:W-:Y:S01]  /*44c0*/  FSETP.NAN.AND P6, PT, R84, R84, PT ;  /* 0x000000545400720b */ /* 0x000fe20003fc8000 */
[----:B------:R-:W-:Y:S01]  /*44d0*/  FADD R25, R14, R25 ;  /* 0x000000190e197221 */ /* 0x000fe20000000000 */
[----:B------:R-:W-:Y:S01]  /*44e0*/  IMAD.U32 R14, R11, 0x10000, RZ ;  /* 0x000100000b0e7824 */ /* 0x000fe200078e00ff */
[----:B------:R-:W-:Y:S01]  /*44f0*/  PRMT R11, R36, 0x7632, R11 ;  /* 0x00007632240b7816 */ /* 0x000fe2000000000b */
[----:B------:R-:W-:Y:S01]  /*4500*/  FADD R17, R15, R40 ;  /* 0x000000280f117221 */ /* 0x000fe20000000000 */
[----:B------:R-:W-:Y:S01]  /*4510*/  IMAD.U32 R15, R33, 0x10000, RZ ;  /* 0x00010000210f7824 */ /* 0x000fe200078e00ff */
[----:B------:R-:W-:-:S02]  /*4520*/  @P5 FSEL R84, R84, R21, P6 ;  /* 0x0000001554545208 */ /* 0x000fc40003000000 */
[----:B------:R-:W-:Y:S02]  /*4530*/  PLOP3.LUT P6, PT, PT, PT, UP0, 0x40, 0x0 ;  /* 0x000000000000781c */ /* 0x000fe40003fce808 */
[C---:B------:R-:W-:Y:S01]  /*4540*/  FSETP.NAN.AND P5, PT, R12.reuse, R12, PT ;  /* 0x0000000c0c00720b */ /* 0x040fe20003fa8000 */
[----:B------:R-:W-:Y:S01]  /*4550*/  IMAD.U32 R11, R11, 0x10000, RZ ;  /* 0x000100000b0b7824 */ /* 0x000fe200078e00ff */
[----:B------:R-:W-:Y:S01]  /*4560*/  FADD R42, R15, R42 ;  /* 0x0000002a0f2a7221 */ /* 0x000fe20000000000 */
[----:B------:R-:W-:Y:S02]  /*4570*/  FSEL R15, R9, +INF , P6 ;  /* 0x7f800000090f7808 */ /* 0x000fe40003000000 */
[----:B------:R-:W-:Y:S02]  /*4580*/  @!P4 FSEL R12, R12, R19, P5 ;  /* 0x000000130c0cc208 */ /* 0x000fe40002800000 */
[----:B------:R-:W-:Y:S01]  /*4590*/  PLOP3.LUT P4, PT, PT, PT, UP0, 0x40, 0x0 ;  /* 0x000000000000781c */ /* 0x000fe20003f8e808 */
[----:B------:R-:W-:Y:S01]  /*45a0*/  FADD R11, R11, -UR6 ;  /* 0x800000060b0b7e21 */ /* 0x000fe20008000000 */
[----:B------:R-:W-:Y:S01]  /*45b0*/  FSETP.GEU.AND P5, PT, R84, R15, PT ;  /* 0x0000000f5400720b */ /* 0x000fe20003fae000 */
[----:B------:R-:W-:Y:S01]  /*45c0*/  FADD R16, R14, R41 ;  /* 0x000000290e107221 */ /* 0x000fe20000000000 */
[----:B------:R-:W-:Y:S01]  /*45d0*/  FSEL R19, R13, -INF , P4 ;  /* 0xff8000000d137808 */ /* 0x000fe20002000000 */
[----:B------:R-:W-:Y:S01]  /*45e0*/  FMUL R11, R11, UR7 ;  /* 0x000000070b0b7c20 */ /* 0x000fe20008400000 */
[----:B------:R-:W-:Y:S01]  /*45f0*/  FADD R14, R25, 1 ;  /* 0x3f800000190e7421 */ /* 0x000fe20000000000 */
[----:B------:R-:W-:-:S02]  /*4600*/  PRMT R29, R29, 0x7632, R29 ;  /* 0x000076321d1d7816 */ /* 0x000fc4000000001d */
[----:B------:R-:W-:Y:S01]  /*4610*/  FSETP.GT.AND P4, PT, R12, R19, PT ;  /* 0x000000130c00720b */ /* 0x000fe20003f84000 */
[----:B------:R-:W-:Y:S01]  /*4620*/  FFMA R11, R11, R14, R16 ;  /* 0x0000000e0b0b7223 */ /* 0x000fe20000000010 */
[----:B------:R-:W-:Y:S01]  /*4630*/  PRMT R33, R33, 0x7632, R33 ;  /* 0x0000763221217816 */ /* 0x000fe20000000021 */
[----:B------:R-:W-:Y:S01]  /*4640*/  IMAD.U32 R14, R29, 0x10000, RZ ;  /* 0x000100001d0e7824 */ /* 0x000fe200078e00ff */
[----:B------:R-:W-:Y:S01]  /*4650*/  FSETP.NAN.AND P6, PT, R84, R84, PT ;  /* 0x000000545400720b */ /* 0x000fe20003fc8000 */
[----:B------:R-:W-:Y:S02]  /*4660*/  IMAD.U32 R36, R36, 0x10000, RZ ;  /* 0x0001000024247824 */ /* 0x000fe400078e00ff */
[----:B------:R-:W-:Y:S01]  /*4670*/  FADD R27, R14, R27 ;  /* 0x0000001b0e1b7221 */ /* 0x000fe20000000000 */
[----:B------:R-:W-:Y:S01]  /*4680*/  IMAD.U32 R14, R33, 0x10000, RZ ;  /* 0x00010000210e7824 */ /* 0x000fe200078e00ff */
[----:B------:R-:W-:Y:S01]  /*4690*/  @P5 FSEL R84, R84, R15, P6 ;  /* 0x0000000f54545208 */ /* 0x000fe20003000000 */
[----:B------:R-:W-:Y:S01]  /*46a0*/  FADD R36, R36, -UR6 ;  /* 0x8000000624247e21 */ /* 0x000fe20008000000 */
[----:B------:R-:W-:-:S02]  /*46b0*/  PLOP3.LUT P6, PT, PT, PT, UP0, 0x40, 0x0 ;  /* 0x000000000000781c */ /* 0x000fc40003fce808 */
[----:B------:R-:W-:Y:S01]  /*46c0*/  FSETP.NAN.AND P5, PT, R12, R12, PT ;  /* 0x0000000c0c00720b */ /* 0x000fe20003fa8000 */
[----:B------:R-:W-:Y:S01]  /*46d0*/  FADD R18, R14, R43 ;  /* 0x0000002b0e127221 */ /* 0x000fe20000000000 */
[----:B------:R-:W-:Y:S01]  /*46e0*/  FADD R15, R24, 1 ;  /* 0x3f800000180f7421 */ /* 0x000fe20000000000 */
[----:B------:R-:W-:Y:S01]  /*46f0*/  FSEL R21, R7, +INF , P6 ;  /* 0x7f80000007157808 */ /* 0x000fe20003000000 */
[----:B------:R-:W-:Y:S01]  /*4700*/  FMUL R14, R36, UR7 ;  /* 0x00000007240e7c20 */ /* 0x000fe20008400000 */
[----:B------:R-:W-:Y:S02]  /*4710*/  @!P4 FSEL R12, R12, R19, P5 ;  /* 0x000000130c0cc208 */ /* 0x000fe40002800000 */
[----:B------:R-:W-:Y:S01]  /*4720*/  PLOP3.LUT P4, PT, PT, PT, UP0, 0x40, 0x0 ;  /* 0x000000000000781c */ /* 0x000fe20003f8e808 */
[----:B------:R-:W-:Y:S01]  /*4730*/  FFMA R14, R14, R15, R17 ;  /* 0x0000000f0e0e7223 */ /* 0x000fe20000000011 */
[----:B------:R-:W-:Y:S02]  /*4740*/  FSETP.GEU.AND P5, PT, R84, R21, PT ;  /* 0x000000155400720b */ /* 0x000fe40003fae000 */
[----:B------:R-:W-:-:S04]  /*4750*/  FSEL R17, R8, -INF , P4 ;  /* 0xff80000008117808 */ /* 0x000fc80002000000 */
[----:B------:R-:W-:Y:S02]  /*4760*/  FSETP.GT.AND P4, PT, R12, R17, PT ;  /* 0x000000110c00720b */ /* 0x000fe40003f84000 */
[----:B------:R-:W-:-:S05]  /*4770*/  FSETP.NAN.AND P6, PT, R84, R84, PT ;  /* 0x000000545400720b */ /* 0x000fca0003fc8000 */
[----:B------:R-:W-:Y:S02]  /*4780*/  @P5 FSEL R84, R84, R21, P6 ;  /* 0x0000001554545208 */ /* 0x000fe40003000000 */
[C---:B------:R-:W-:Y:S02]  /*4790*/  FSETP.NAN.AND P5, PT, R12.reuse, R12, PT ;  /* 0x0000000c0c00720b */ /* 0x040fe40003fa8000 */
[----:B------:R-:W-:Y:S02]  /*47a0*/  PLOP3.LUT P6, PT, PT, PT, UP0, 0x40, 0x0 ;  /* 0x000000000000781c */ /* 0x000fe40003fce808 */
[----:B------:R-:W-:Y:S02]  /*47b0*/  @!P4 FSEL R12, R12, R17, P5 ;  /* 0x000000110c0cc208 */ /* 0x000fe40002800000 */
[----:B------:R-:W-:Y:S02]  /*47c0*/  FSEL R17, R6, +INF , P6 ;  /* 0x7f80000006117808 */ /* 0x000fe40003000000 */
[----:B------:R-:W-:-:S02]  /*47d0*/  PLOP3.LUT P4, PT, PT, PT, UP0, 0x40, 0x0 ;  /* 0x000000000000781c */ /* 0x000fc40003f8e808 */
[----:B------:R-:W-:Y:S02]  /*47e0*/  FSETP.GEU.AND P5, PT, R84, R17, PT ;  /* 0x000000115400720b */ /* 0x000fe40003fae000 */
[----:B------:R-:W-:Y:S02]  /*47f0*/  FSEL R19, R5, -INF , P4 ;  /* 0xff80000005137808 */ /* 0x000fe40002000000 */
[----:B------:R-:W-:Y:S02]  /*4800*/  PRMT R15, R37, 0x7632, R15 ;  /* 0x00007632250f7816 */ /* 0x000fe4000000000f */
[----:B------:R-:W-:Y:S02]  /*4810*/  FSETP.GT.AND P4, PT, R12, R19, PT ;  /* 0x000000130c00720b */ /* 0x000fe40003f84000 */
[----:B------:R-:W-:Y:S01]  /*4820*/  FSETP.NAN.AND P6, PT, R84, R84, PT ;  /* 0x000000545400720b */ /* 0x000fe20003fc8000 */
[----:B------:R-:W-:-:S04]  /*4830*/  IMAD.U32 R15, R15, 0x10000, RZ ;  /* 0x000100000f0f7824 */ /* 0x000fc800078e00ff */
[----:B------:R-:W-:Y:S01]  /*4840*/  FADD R15, R15, -UR6 ;  /* 0x800000060f0f7e21 */ /* 0x000fe20008000000 */
[----:B------:R-:W-:Y:S02]  /*4850*/  @P5 FSEL R84, R84, R17, P6 ;  /* 0x0000001154545208 */ /* 0x000fe40003000000 */
[----:B------:R-:W-:Y:S01]  /*4860*/  FSETP.NAN.AND P5, PT, R12, R12, PT ;  /* 0x0000000c0c00720b */ /* 0x000fe20003fa8000 */
[----:B------:R-:W-:Y:S01]  /*4870*/  FMUL R15, R15, UR7 ;  /* 0x000000070f0f7c20 */ /* 0x000fe20008400000 */
[----:B------:R-:W-:Y:S01]  /*4880*/  FADD R16, R27, 1 ;  /* 0x3f8000001b107421 */ /* 0x000fe20000000000 */
[----:B------:R-:W-:Y:S02]  /*4890*/  PRMT R17, R34, 0x7632, R17 ;  /* 0x0000763222117816 */ /* 0x000fe40000000011 */
[----:B------:R-:W-:Y:S02]  /*48a0*/  FSEL R21, R14, +INF , P0 ;  /* 0x7f8000000e157808 */ /* 0x000fe40000000000 */
[----:B------:R-:W-:-:S02]  /*48b0*/  @!P4 FSEL R12, R12, R19, P5 ;  /* 0x000000130c0cc208 */ /* 0x000fc40002800000 */
[----:B------:R-:W-:Y:S01]  /*48c0*/  PLOP3.LUT P4, PT, PT, PT, UP0, 0x40, 0x0 ;  /* 0x000000000000781c */ /* 0x000fe20003f8e808 */
[----:B------:R-:W-:Y:S01]  /*48d0*/  FFMA R15, R15, R16, R18 ;  /* 0x000000100f0f7223 */ /* 0x000fe20000000012 */
[----:B------:R-:W-:Y:S01]  /*48e0*/  IMAD.U32 R18, R17, 0x10000, RZ ;  /* 0x0001000011127824 */ /* 0x000fe200078e00ff */
[----:B------:R-:W-:Y:S02]  /*48f0*/  FSETP.GEU.AND P5, PT, R84, R21, PT ;  /* 0x000000155400720b */ /* 0x000fe40003fae000 */
[----:B------:R-:W-:-:S04]  /*4900*/  FSEL R17, R4, -INF , P4 ;  /* 0xff80000004117808 */ /* 0x000fc80002000000 */
[----:B------:R-:W-:Y:S02]  /*4910*/  FSETP.GT.AND P4, PT, R12, R17, PT ;  /* 0x000000110c00720b */ /* 0x000fe40003f84000 */
[----:B------:R-:W-:Y:S01]  /*4920*/  FSETP.NAN.AND P6, PT, R84, R84, PT ;  /* 0x000000545400720b */ /* 0x000fe20003fc8000 */
[----:B------:R-:W-:-:S04]  /*4930*/  IMAD.U32 R37, R37, 0x10000, RZ ;  /* 0x0001000025257824 */ /* 0x000fc800078e00ff */
[----:B------:R-:W-:Y:S02]  /*4940*/  @P5 FSEL R84, R84, R21, P6 ;  /* 0x0000001554545208 */ /* 0x000fe40003000000 */
[C---:B------:R-:W-:Y:S02]  /*4950*/  FSETP.NAN.AND P5, PT, R12.reuse, R12, PT ;  /* 0x0000000c0c00720b */ /* 0x040fe40003fa8000 */
[----:B------:R-:W-:Y:S02]  /*4960*/  FSEL R21, R11, +INF , P0 ;  /* 0x7f8000000b157808 */ /* 0x000fe40000000000 */
[----:B------:R-:W-:Y:S02]  /*4970*/  PLOP3.LUT P6, PT, PT, PT, UP0, 0x40, 0x0 ;  /* 0x000000000000781c */ /* 0x000fe40003fce808 */
[----:B------:R-:W-:Y:S02]  /*4980*/  @!P4 FSEL R12, R12, R17, P5 ;  /* 0x000000110c0cc208 */ /* 0x000fe40002800000 */
[----:B------:R-:W-:Y:S01]  /*4990*/  FSETP.GEU.AND P5, PT, R84, R21, PT ;  /* 0x000000155400720b */ /* 0x000fe20003fae000 */
[----:B------:R-:W-:Y:S01]  /*49a0*/  FADD R37, R37, -UR6 ;  /* 0x8000000625257e21 */ /* 0x000fe20008000000 */
[----:B------:R-:W-:Y:S01]  /*49b0*/  FSEL R19, R10, -INF , P6 ;  /* 0xff8000000a137808 */ /* 0x000fe20003000000 */
[----:B------:R-:W-:-:S02]  /*49c0*/  FADD R24, R26, 1 ;  /* 0x3f8000001a187421 */ /* 0x000fc40000000000 */
[----:B------:R-:W-:Y:S01]  /*49d0*/  FMUL R37, R37, UR7 ;  /* 0x0000000725257c20 */ /* 0x000fe20008400000 */
[----:B------:R-:W-:Y:S02]  /*49e0*/  FSETP.GT.AND P4, PT, R12, R19, PT ;  /* 0x000000130c00720b */ /* 0x000fe40003f84000 */
[----:B------:R-:W-:Y:S01]  /*49f0*/  FSETP.NAN.AND P6, PT, R84, R84, PT ;  /* 0x000000545400720b */ /* 0x000fe20003fc8000 */
[----:B------:R-:W-:-:S04]  /*4a00*/  FFMA R24, R37, R24, R42 ;  /* 0x0000001825187223 */ /* 0x000fc8000000002a */
[----:B------:R-:W-:Y:S02]  /*4a10*/  @P5 FSEL R84, R84, R21, P6 ;  /* 0x0000001554545208 */ /* 0x000fe40003000000 */
[----:B------:R-:W-:Y:S02]  /*4a20*/  FSETP.NAN.AND P6, PT, R12, R12, PT ;  /* 0x0000000c0c00720b */ /* 0x000fe40003fc8000 */
[----:B------:R-:W-:Y:S02]  /*4a30*/  FSEL R23, R24, +INF , P0 ;  /* 0x7f80000018177808 */ /* 0x000fe40000000000 */
[----:B------:R-:W-:Y:S02]  /*4a40*/  PLOP3.LUT P5, PT, PT, PT, UP0, 0x40, 0x0 ;  /* 0x000000000000781c */ /* 0x000fe40003fae808 */
[----:B------:R-:W-:Y:S02]  /*4a50*/  @!P4 FSEL R12, R12, R19, P6 ;  /* 0x000000130c0cc208 */ /* 0x000fe40003000000 */
[----:B------:R-:W-:-:S02]  /*4a60*/  FSETP.GEU.AND P4, PT, R84, R23, PT ;  /* 0x000000175400720b */ /* 0x000fc40003f8e000 */
[----:B------:R-:W-:-:S04]  /*4a70*/  FSEL R21, R9, -INF , P5 ;  /* 0xff80000009157808 */ /* 0x000fc80002800000 */
[----:B------:R-:W-:Y:S02]  /*4a80*/  FSETP.GT.AND P5, PT, R12, R21, PT ;  /* 0x000000150c00720b */ /* 0x000fe40003fa4000 */
[----:B------:R-:W-:Y:S02]  /*4a90*/  PRMT R16, R30, 0x7632, R16 ;  /* 0x000076321e107816 */ /* 0x000fe40000000010 */
[----:B------:R-:W-:-:S03]  /*4aa0*/  FSETP.NAN.AND P6, PT, R84, R84, PT ;  /* 0x000000545400720b */ /* 0x000fc60003fc8000 */
[----:B------:R-:W-:Y:S01]  /*4ab0*/  IMAD.U32 R16, R16, 0x10000, RZ ;  /* 0x0001000010107824 */ /* 0x000fe200078e00ff */
[----:B------:R-:W-:Y:S02]  /*4ac0*/  @P4 FSEL R84, R84, R23, P6 ;  /* 0x0000001754544208 */ /* 0x000fe40003000000 */
[----:B------:R-:W-:Y:S01]  /*4ad0*/  FSETP.NAN.AND P4, PT, R12, R12, PT ;  /* 0x0000000c0c00720b */ /* 0x000fe20003f88000 */
[----:B------:R-:W-:Y:S01]  /*4ae0*/  FADD R45, R16, R45 ;  /* 0x0000002d102d7221 */ /* 0x000fe20000000000 */
[----:B------:R-:W-:Y:S01]  /*4af0*/  PRMT R16, R38, 0x7632, R16 ;  /* 0x0000763226107816 */ /* 0x000fe20000000010 */
[----:B------:R-:W-:Y:S01]  /*4b00*/  IMAD.U32 R17, R30, 0x10000, RZ ;  /* 0x000100001e117824 */ /* 0x000fe200078e00ff */
[----:B------:R-:W-:Y:S02]  /*4b10*/  FSEL R23, R15, +INF , P0 ;  /* 0x7f8000000f177808 */ /* 0x000fe40000000000 */
[----:B------:R-:W-:Y:S01]  /*4b20*/  @!P5 FSEL R12, R12, R21, P4 ;  /* 0x000000150c0cd208 */ /* 0x000fe20002000000 */
[----:B------:R-:W-:Y:S01]  /*4b30*/  IMAD.U32 R38, R38, 0x10000, RZ ;  /* 0x0001000026267824 */ /* 0x000fe200078e00ff */
[----:B------:R-:W-:Y:S01]  /*4b40*/  PLOP3.LUT P4, PT, PT, PT, UP0, 0x40, 0x0 ;  /* 0x000000000000781c */ /* 0x000fe20003f8e808 */
[----:B------:R-:W-:Y:S01]  /*4b50*/  FADD R44, R17, R44 ;  /* 0x0000002c112c7221 */ /* 0x000fe20000000000 */
[----:B------:R-:W-:Y:S01]  /*4b60*/  FSETP.GEU.AND P5, PT, R84, R23, PT ;  /* 0x000000175400720b */ /* 0x000fe20003fae000 */
[----:B------:R-:W-:Y:S01]  /*4b70*/  IMAD.U32 R16, R16, 0x10000, RZ ;  /* 0x0001000010107824 */ /* 0x000fe200078e00ff */
[----:B------:R-:W-:Y:S01]  /*4b80*/  FSEL R21, R7, -INF , P4 ;  /* 0xff80000007157808 */ /* 0x000fe20002000000 */
[----:B------:R-:W-:Y:S01]  /*4b90*/  IMAD.U32 R17, R34, 0x10000, RZ ;  /* 0x0001000022117824 */ /* 0x000fe200078e00ff */
[----:B------:R-:W-:Y:S01]  /*4ba0*/  FADD R38, R38, -UR6 ;  /* 0x8000000626267e21 */ /* 0x000fe20008000000 */
[----:B------:R-:W-:Y:S01]  /*4bb0*/  FADD R16, R16, -UR6 ;  /* 0x8000000610107e21 */ /* 0x000fe20008000000 */
[----:B------:R-:W-:Y:S01]  /*4bc0*/  FSETP.GT.AND P4, PT, R12, R21, PT ;  /* 0x000000150c00720b */ /* 0x000fe20003f84000 */
[----:B------:R-:W-:Y:S01]  /*4bd0*/  FADD R19, R17, R48 ;  /* 0x0000003011137221 */ /* 0x000fe20000000000 */
[----:B------:R-:W-:Y:S01]  /*4be0*/  FADD R17, R44, 1 ;  /* 0x3f8000002c117421 */ /* 0x000fe20000000000 */
[----:B------:R-:W-:Y:S01]  /*4bf0*/  FMUL R26, R38, UR7 ;  /* 0x00000007261a7c20 */ /* 0x000fe20008400000 */
[----:B------:R-:W-:Y:S01]  /*4c00*/  FADD R49, R18, R49 ;  /* 0x0000003112317221 */ /* 0x000fe20000000000 */
[----:B------:R-:W-:Y:S01]  /*4c10*/  FMUL R16, R16, UR7 ;  /* 0x0000000710107c20 */ /* 0x000fe20008400000 */
[----:B------:R-:W-:Y:S01]  /*4c20*/  FADD R25, R45, 1 ;  /* 0x3f8000002d197421 */ /* 0x000fe20000000000 */
[----:B------:R-:W-:Y:S01]  /*4c30*/  FSETP.NAN.AND P6, PT, R84, R84, PT ;  /* 0x000000545400720b */ /* 0x000fe20003fc8000 */
[----:B------:R-:W-:Y:S01]  /*4c40*/  FFMA R26, R26, R17, R19 ;  /* 0x000000111a1a7223 */ /* 0x000fe20000000013 */
[----:B------:R-:W-:Y:S01]  /*4c50*/  IMAD.U32 R19, R31, 0x10000, RZ ;  /* 0x000100001f137824 */ /* 0x000fe200078e00ff */
[----:B------:R-:W-:Y:S01]  /*4c60*/  FFMA R25, R16, R25, R49 ;  /* 0x0000001910197223 */ /* 0x000fe20000000031 */
[----:B------:R-:W-:Y:S01]  /*4c70*/  @P5 FSEL R84, R84, R23, P6 ;  /* 0x0000001754545208 */ /* 0x000fe20003000000 */
[----:B------:R-:W-:Y:S01]  /*4c80*/  IMAD.U32 R16, R39, 0x10000, RZ ;  /* 0x0001000027107824 */ /* 0x000fe200078e00ff */
[----:B------:R-:W-:-:S02]  /*4c90*/  FSETP.NAN.AND P6, PT, R12, R12, PT ;  /* 0x0000000c0c00720b */ /* 0x000fc40003fc8000 */
[----:B------:R-:W-:Y:S01]  /*4ca0*/  FSEL R23, R26, +INF , P0 ;  /* 0x7f8000001a177808 */ /* 0x000fe20000000000 */
[----:B------:R-:W-:Y:S01]  /*4cb0*/  IMAD.U32 R17, R35, 0x10000, RZ ;  /* 0x0001000023117824 */ /* 0x000fe200078e00ff */
[----:B------:R-:W-:Y:S01]  /*4cc0*/  FADD R19, R19, R46 ;  /* 0x0000002e13137221 */ /* 0x000fe20000000000 */
[----:B------:R-:W-:Y:S01]  /*4cd0*/  FADD R16, R16, -UR6 ;  /* 0x8000000610107e21 */ /* 0x000fe20008000000 */
[----:B------:R-:W-:Y:S02]  /*4ce0*/  @!P4 FSEL R12, R12, R21, P6 ;  /* 0x000000150c0cc208 */ /* 0x000fe40003000000 */
[----:B------:R-:W-:Y:S01]  /*4cf0*/  FSETP.GEU.AND P4, PT, R84, R23, PT ;  /* 0x000000175400720b */ /* 0x000fe20003f8e000 */
[----:B------:R-:W-:Y:S01]  /*4d00*/  FADD R17, R17, R50 ;  /* 0x0000003211117221 */ /* 0x000fe20000000000 */
[----:B------:R-:W-:Y:S01]  /*4d10*/  FADD R19, R19, 1 ;  /* 0x3f80000013137421 */ /* 0x000fe20000000000 */
[----:B------:R-:W-:Y:S01]  /*4d20*/  FMUL R16, R16, UR7 ;  /* 0x0000000710107c20 */ /* 0x000fe20008400000 */
[----:B------:R-:W-:-:S03]  /*4d30*/  PLOP3.LUT P5, PT, PT, PT, UP0, 0x40, 0x0 ;  /* 0x000000000000781c */ /* 0x000fc60003fae808 */
[----:B------:R-:W-:Y:S01]  /*4d40*/  FFMA R27, R16, R19, R17 ;  /* 0x00000013101b7223 */ /* 0x000fe20000000011 */
[----:B------:R-:W-:Y:S02]  /*4d50*/  FSEL R17, R6, -INF , P5 ;  /* 0xff80000006117808 */ /* 0x000fe40002800000 */
[----:B------:R-:W-:Y:S02]  /*4d60*/  FSETP.NAN.AND P6, PT, R84, R84, PT ;  /* 0x000000545400720b */ /* 0x000fe40003fc8000 */
[----:B------:R-:W-:Y:S02]  /*4d70*/  FSETP.GT.AND P5, PT, R12, R17, PT ;  /* 0x000000110c00720b */ /* 0x000fe40003fa4000 */
[----:B------:R-:W-:Y:S02]  /*4d80*/  @P4 FSEL R84, R84, R23, P6 ;  /* 0x0000001754544208 */ /* 0x000fe40003000000 */
[----:B------:R-:W-:-:S04]  /*4d90*/  FSEL R21, R25, +INF , P0 ;  /* 0x7f80000019157808 */ /* 0x000fc80000000000 */
[----:B------:R-:W-:Y:S02]  /*4da0*/  FSETP.GEU.AND P6, PT, R84, R21, PT ;  /* 0x000000155400720b */ /* 0x000fe40003fce000 */
[----:B------:R-:W-:Y:S02]  /*4db0*/  FSETP.NAN.AND P4, PT, R12, R12, PT ;  /* 0x0000000c0c00720b */ /* 0x000fe40003f88000 */
[----:B------:R-:W-:Y:S02]  /*4dc0*/  FSEL R19, R14, -INF , P0 ;  /* 0xff8000000e137808 */ /* 0x000fe40000000000 */
[----:B------:R-:W-:Y:S02]  /*4dd0*/  @!P5 FSEL R12, R12, R17, P4 ;  /* 0x000000110c0cd208 */ /* 0x000fe40002000000 */
[----:B------:R-:W-:Y:S02]  /*4de0*/  PRMT R31, R31, 0x7632, R31 ;  /* 0x000076321f1f7816 */ /* 0x000fe4000000001f */
[----:B------:R-:W-:-:S02]  /*4df0*/  FSETP.NAN.AND P5, PT, R84, R84, PT ;  /* 0x000000545400720b */ /* 0x000fc40003fa8000 */
[----:B------:R-:W-:Y:S02]  /*4e00*/  PRMT R39, R39, 0x7632, R39 ;  /* 0x0000763227277816 */ /* 0x000fe40000000027 */
[----:B------:R-:W-:Y:S01]  /*4e10*/  FSETP.GT.AND P4, PT, R12, R19, PT ;  /* 0x000000130c00720b */ /* 0x000fe20003f84000 */
[----:B------:R-:W-:Y:S01]  /*4e20*/  IMAD.U32 R16, R31, 0x10000, RZ ;  /* 0x000100001f107824 */ /* 0x000fe200078e00ff */
[----:B------:R-:W-:Y:S01]  /*4e30*/  @P6 FSEL R84, R84, R21, P5 ;  /* 0x0000001554546208 */ /* 0x000fe20002800000 */
[----:B------:R-:W-:Y:S01]  /*4e40*/  IMAD.U32 R39, R39, 0x10000, RZ ;  /* 0x0001000027277824 */ /* 0x000fe200078e00ff */
[----:B------:R-:W-:Y:S02]  /*4e50*/  PRMT R35, R35, 0x7632, R35 ;  /* 0x0000763223237816 */ /* 0x000fe40000000023 */
[----:B------:R-:W-:Y:S01]  /*4e60*/  FSEL R21, R27, +INF , P0 ;  /* 0x7f8000001b157808 */ /* 0x000fe20000000000 */
[----:B------:R-:W-:Y:S01]  /*4e70*/  FADD R47, R16, R47 ;  /* 0x0000002f102f7221 */ /* 0x000fe20000000000 */
[----:B------:R-:W-:Y:S01]  /*4e80*/  FADD R39, R39, -UR6 ;  /* 0x8000000627277e21 */ /* 0x000fe20008000000 */
[----:B------:R-:W-:Y:S01]  /*4e90*/  IMAD.U32 R16, R35, 0x10000, RZ ;  /* 0x0001000023107824 */ /* 0x000fe200078e00ff */
[----:B------:R-:W-:-:S02]  /*4ea0*/  FSETP.GEU.AND P5, PT, R84, R21, PT ;  /* 0x000000155400720b */ /* 0x000fc40003fae000 */
[----:B------:R-:W-:Y:S01]  /*4eb0*/  FSETP.NAN.AND P6, PT, R12, R12, PT ;  /* 0x0000000c0c00720b */ /* 0x000fe20003fc8000 */
[----:B------:R-:W-:Y:S01]  /*4ec0*/  FADD R51, R16, R51 ;  /* 0x0000003310337221 */ /* 0x000fe20000000000 */
[----:B------:R-:W-:Y:S01]  /*4ed0*/  FMUL R28, R39, UR7 ;  /* 0x00000007271c7c20 */ /* 0x000fe20008400000 */
[----:B------:R-:W-:Y:S01]  /*4ee0*/  FADD R47, R47, 1 ;  /* 0x3f8000002f2f7421 */ /* 0x000fe20000000000 */
[----:B------:R-:W-:Y:S02]  /*4ef0*/  @!P4 FSEL R12, R12, R19, P6 ;  /* 0x000000130c0cc208 */ /* 0x000fe40003000000 */
[----:B------:R-:W-:Y:S01]  /*4f00*/  FSEL R19, R11, -INF , P0 ;  /* 0xff8000000b137808 */ /* 0x000fe20000000000 */
[----:B------:R-:W-:Y:S01]  /*4f10*/  FFMA R28, R28, R47, R51 ;  /* 0x0000002f1c1c7223 */ /* 0x000fe20000000033 */
[----:B------:R-:W-:Y:S01]  /*4f20*/  FSETP.NAN.AND P6, PT, R84, R84, PT ;  /* 0x000000545400720b */ /* 0x000fe20003fc8000 */
[----:B------:R-:W-:Y:S01]  /*4f30*/  IMAD.U32 R17, R52, 0x10000, RZ ;  /* 0x0001000034117824 */ /* 0x000fe200078e00ff */
[----:B------:R-:W-:Y:S01]  /*4f40*/  FSETP.GT.AND P4, PT, R12, R19, PT ;  /* 0x000000130c00720b */ /* 0x000fe20003f84000 */
[----:B----4-:R-:W-:Y:S01]  /*4f50*/  IMAD.U32 R16, R76, 0x10000, RZ ;  /* 0x000100004c107824 */ /* 0x010fe200078e00ff */
[----:B------:R-:W-:-:S02]  /*4f60*/  @P5 FSEL R84, R84, R21, P6 ;  /* 0x0000001554545208 */ /* 0x000fc40003000000 */
[----:B------:R-:W-:Y:S01]  /*4f70*/  FSEL R21, R28, +INF , P0 ;  /* 0x7f8000001c157808 */ /* 0x000fe20000000000 */
[----:B------:R-:W-:Y:S01]  /*4f80*/  FADD R56, R17, R56 ;  /* 0x0000003811387221 */ /* 0x000fe20000000000 */
[----:B------:R-:W-:Y:S01]  /*4f90*/  IMAD.U32 R17, R72, 0x10000, RZ ;  /* 0x0001000048117824 */ /* 0x000fe200078e00ff */
[----:B------:R-:W-:Y:S01]  /*4fa0*/  FADD R16, R16, -UR6 ;  /* 0x8000000610107e21 */ /* 0x000fe20008000000 */
[----:B------:R-:W-:Y:S01]  /*4fb0*/  FSETP.GEU.AND P5, PT, R84, R21, PT ;  /* 0x000000155400720b */ /* 0x000fe20003fae000 */
[----:B------:R-:W-:Y:S01]  /*4fc0*/  FADD R29, R56, 1 ;  /* 0x3f800000381d7421 */ /* 0x000fe20000000000 */
[----:B------:R-:W-:Y:S01]  /*4fd0*/  FSETP.NAN.AND P6, PT, R12, R12, PT ;  /* 0x0000000c0c00720b */ /* 0x000fe20003fc8000 */
[----:B------:R-:W-:Y:S01]  /*4fe0*/  FADD R17, R17, R64 ;  /* 0x0000004011117221 */ /* 0x000fe20000000000 */
[----:B------:R-:W-:Y:S02]  /*4ff0*/  FMUL R16, R16, UR7 ;  /* 0x0000000710107c20 */ /* 0x000fe40008400000 */
[----:B------:R-:W-:-:S02]  /*5000*/  @!P4 FSEL R12, R12, R19, P6 ;  /* 0x000000130c0cc208 */ /* 0x000fc40003000000 */
[----:B------:R-:W-:Y:S01]  /*5010*/  FFMA R29, R16, R29, R17 ;  /* 0x0000001d101d7223 */ /* 0x000fe20000000011 */
[----:B------:R-:W-:Y:S02]  /*5020*/  FSEL R19, R24, -INF , P0 ;  /* 0xff80000018137808 */ /* 0x000fe40000000000 */
[----:B------:R-:W-:Y:S02]  /*5030*/  PRMT R52, R52, 0x7632, R52 ;  /* 0x0000763234347816 */ /* 0x000fe40000000034 */
[----:B------:R-:W-:Y:S02]  /*5040*/  PRMT R76, R76, 0x7632, R76 ;  /* 0x000076324c4c7816 */ /* 0x000fe4000000004c */
[----:B------:R-:W-:Y:S02]  /*5050*/  FSETP.NAN.AND P6, PT, R84, R84, PT ;  /* 0x000000545400720b */ /* 0x000fe40003fc8000 */
[----:B------:R-:W-:Y:S01]  /*5060*/  FSETP.GT.AND P4, PT, R12, R19, PT ;  /* 0x000000130c00720b */ /* 0x000fe20003f84000 */
[----:B------:R-:W-:Y:S01]  /*5070*/  IMAD.U32 R52, R52, 0x10000, RZ ;  /* 0x0001000034347824 */ /* 0x000fe200078e00ff */
[----:B------:R-:W-:Y:S01]  /*5080*/  PRMT R72, R72, 0x7632, R72 ;  /* 0x0000763248487816 */ /* 0x000fe20000000048 */
[----:B------:R-:W-:Y:S01]  /*5090*/  IMAD.U32 R76, R76, 0x10000, RZ ;  /* 0x000100004c4c7824 */ /* 0x000fe200078e00ff */
[----:B------:R-:W-:-:S02]  /*50a0*/  @P5 FSEL R84, R84, R21, P6 ;  /* 0x0000001554545208 */ /* 0x000fc40003000000 */
[----:B------:R-:W-:Y:S01]  /*50b0*/  FSEL R23, R29, +INF , P0 ;  /* 0x7f8000001d177808 */ /* 0x000fe20000000000 */
[----:B------:R-:W-:Y:S01]  /*50c0*/  IMAD.U32 R72, R72, 0x10000, RZ ;  /* 0x0001000048487824 */ /* 0x000fe200078e00ff */
[----:B------:R-:W-:Y:S01]  /*50d0*/  FADD R52, R52, R57 ;  /* 0x0000003934347221 */ /* 0x000fe20000000000 */
[----:B------:R-:W-:Y:S01]  /*50e0*/  FADD R76, R76, -UR6 ;  /* 0x800000064c4c7e21 */ /* 0x000fe20008000000 */
[----:B------:R-:W-:Y:S01]  /*50f0*/  FSETP.GEU.AND P5, PT, R84, R23, PT ;  /* 0x000000175400720b */ /* 0x000fe20003fae000 */
[----:B------:R-:W-:Y:S01]  /*5100*/  FADD R65, R72, R65 ;  /* 0x0000004148417221 */ /* 0x000fe20000000000 */
[----:B------:R-:W-:Y:S01]  /*5110*/  FSETP.NAN.AND P6, PT, R12, R12, PT ;  /* 0x0000000c0c00720b */ /* 0x000fe20003fc8000 */
[----:B------:R-:W-:Y:S01]  /*5120*/  FADD R17, R52, 1 ;  /* 0x3f80000034117421 */ /* 0x000fe20000000000 */
[----:B------:R-:W-:Y:S01]  /*5130*/  FMUL R30, R76, UR7 ;  /* 0x000000074c1e7c20 */ /* 0x000fe20008400000 */
[----:B------:R-:W-:Y:S02]  /*5140*/  FSEL R21, R15, -INF , P0 ;  /* 0xff8000000f157808 */ /* 0x000fe40000000000 */
[----:B------:R-:W-:Y:S01]  /*5150*/  @!P4 FSEL R12, R12, R19, P6 ;  /* 0x000000130c0cc208 */ /* 0x000fe20003000000 */
[----:B------:R-:W-:Y:S01]  /*5160*/  FFMA R30, R30, R17, R65 ;  /* 0x000000111e1e7223 */ /* 0x000fe20000000041 */
[----:B------:R-:W-:Y:S01]  /*5170*/  FSETP.NAN.AND P6, PT, R84, R84, PT ;  /* 0x000000545400720b */ /* 0x000fe20003fc8000 */
[----:B------:R-:W-:Y:S01]  /*5180*/  IMAD.U32 R19, R53, 0x10000, RZ ;  /* 0x0001000035137824 */ /* 0x000fe200078e00ff */
[----:B------:R-:W-:Y:S01]  /*5190*/  FSETP.GT.AND P4, PT, R12, R21, PT ;  /* 0x000000150c00720b */ /* 0x000fe20003f84000 */
        /* <DEDUP_REMOVED lines=8> */
[----:B------:R-:W-:Y:S01]  /*5220*/  FADD R19, R19, 1 ;  /* 0x3f80000013137421 */ /* 0x000fe20000000000 */
[----:B------:R-:W-:Y:S01]  /*5230*/  FMUL R16, R16, UR7 ;  /* 0x0000000710107c20 */ /* 0x000fe20008400000 */
[----:B------:R-:W-:-:S03]  /*5240*/  FSETP.NAN.AND P6, PT, R12, R12, PT ;  /* 0x0000000c0c00720b */ /* 0x000fc60003fc8000 */
[----:B------:R-:W-:Y:S01]  /*5250*/  FFMA R31, R16, R19, R17 ;  /* 0x00000013101f7223 */ /* 0x000fe20000000011 */
[----:B------:R-:W-:Y:S02]  /*5260*/  @!P4 FSEL R12, R12, R21, P6 ;  /* 0x000000150c0cc208 */ /* 0x000fe40003000000 */
[----:B------:R-:W-:Y:S02]  /*5270*/  FSEL R19, R26, -INF , P0 ;  /* 0xff8000001a137808 */ /* 0x000fe40000000000 */
[----:B------:R-:W-:Y:S02]  /*5280*/  FSETP.NAN.AND P6, PT, R84, R84, PT ;  /* 0x000000545400720b */ /* 0x000fe40003fc8000 */
[----:B------:R-:W-:Y:S02]  /*5290*/  PRMT R53, R53, 0x7632, R53 ;  /* 0x0000763235357816 */ /* 0x000fe40000000035 */
[----:B------:R-:W-:Y:S02]  /*52a0*/  PRMT R77, R77, 0x7632, R77 ;  /* 0x000076324d4d7816 */ /* 0x000fe4000000004d */
[----:B------:R-:W-:-:S02]  /*52b0*/  FSETP.GT.AND P4, PT, R12, R19, PT ;  /* 0x000000130c00720b */ /* 0x000fc40003f84000 */
[----:B------:R-:W-:Y:S01]  /*52c0*/  @P5 FSEL R84, R84, R23, P6 ;  /* 0x0000001754545208 */ /* 0x000fe20003000000 */
[----:B------:R-:W-:Y:S01]  /*52d0*/  IMAD.U32 R18, R53, 0x10000, RZ ;  /* 0x0001000035127824 */ /* 0x000fe200078e00ff */
[----:B------:R-:W-:Y:S01]  /*52e0*/  PRMT R73, R73, 0x7632, R73 ;  /* 0x0000763249497816 */ /* 0x000fe20000000049 */
[----:B------:R-:W-:Y:S01]  /*52f0*/  IMAD.U32 R77, R77, 0x10000, RZ ;  /* 0x000100004d4d7824 */ /* 0x000fe200078e00ff */
[----:B------:R-:W-:Y:S01]  /*5300*/  FSEL R23, R31, +INF , P0 ;  /* 0x7f8000001f177808 */ /* 0x000fe20000000000 */
[----:B------:R-:W-:Y:S02]  /*5310*/  FADD R18, R18, R59 ;  /* 0x0000003b12127221 */ /* 0x000fe40000000000 */
[----:B------:R-:W-:Y:S01]  /*5320*/  IMAD.U32 R16, R73, 0x10000, RZ ;  /* 0x0001000049107824 */ /* 0x000fe200078e00ff */
[----:B------:R-:W-:Y:S01]  /*5330*/  FSETP.GEU.AND P5, PT, R84, R23, PT ;  /* 0x000000175400720b */ /* 0x000fe20003fae000 */
[----:B------:R-:W-:Y:S01]  /*5340*/  FADD R77, R77, -UR6 ;  /* 0x800000064d4d7e21 */ /* 0x000fe20008000000 */
[----:B------:R-:W-:Y:S01]  /*5350*/  FSETP.NAN.AND P6, PT, R12, R12, PT ;  /* 0x0000000c0c00720b */ /* 0x000fe20003fc8000 */
[----:B------:R-:W-:Y:S01]  /*5360*/  FADD R67, R16, R67 ;  /* 0x0000004310437221 */ /* 0x000fe20000000000 */
[----:B------:R-:W-:Y:S01]  /*5370*/  FADD R17, R18, 1 ;  /* 0x3f80000012117421 */ /* 0x000fe20000000000 */
[----:B------:R-:W-:Y:S01]  /*5380*/  FMUL R32, R77, UR7 ;  /* 0x000000074d207c20 */ /* 0x000fe20008400000 */
[----:B------:R-:W-:-:S02]  /*5390*/  @!P4 FSEL R12, R12, R19, P6 ;  /* 0x000000130c0cc208 */ /* 0x000fc40003000000 */
[----:B------:R-:W-:Y:S01]  /*53a0*/  FSEL R21, R25, -INF , P0 ;  /* 0xff80000019157808 */ /* 0x000fe20000000000 */
[----:B------:R-:W-:Y:S01]  /*53b0*/  FFMA R32, R32, R17, R67 ;  /* 0x0000001120207223 */ /* 0x000fe20000000043 */
[----:B------:R-:W-:Y:S02]  /*53c0*/  FSETP.NAN.AND P6, PT, R84, R84, PT ;  /* 0x000000545400720b */ /* 0x000fe40003fc8000 */
[----:B------:R-:W-:Y:S02]  /*53d0*/  FSETP.GT.AND P4, PT, R12, R21, PT ;  /* 0x000000150c00720b */ /* 0x000fe40003f84000 */
[----:B------:R-:W-:Y:S01]  /*53e0*/  @P5 FSEL R84, R84, R23, P6 ;  /* 0x0000001754545208 */ /* 0x000fe20003000000 */
[----:B------:R-:W-:Y:S01]  /*53f0*/  IMAD.U32 R19, R54, 0x10000, RZ ;  /* 0x0001000036137824 */ /* 0x000fe200078e00ff */
[----:B------:R-:W-:Y:S01]  /*5400*/  FSEL R23, R32, +INF , P0 ;  /* 0x7f80000020177808 */ /* 0x000fe20000000000 */
[----:B------:R-:W-:Y:S02]  /*5410*/  IMAD.U32 R16, R78, 0x10000, RZ ;  /* 0x000100004e107824 */ /* 0x000fe400078e00ff */
[----:B------:R-:W-:Y:S01]  /*5420*/  IMAD.U32 R17, R74, 0x10000, RZ ;  /* 0x000100004a117824 */ /* 0x000fe200078e00ff */
[----:B------:R-:W-:Y:S01]  /*5430*/  FSETP.GEU.AND P5, PT, R84, R23, PT ;  /* 0x000000175400720b */ /* 0x000fe20003fae000 */
[----:B------:R-:W-:Y:S01]  /*5440*/  FADD R19, R19, R60 ;  /* 0x0000003c13137221 */ /* 0x000fe20000000000 */
[----:B------:R-:W-:Y:S01]  /*5450*/  FADD R16, R16, -UR6 ;  /* 0x8000000610107e21 */ /* 0x000fe20008000000 */
[----:B------:R-:W-:Y:S01]  /*5460*/  FSETP.NAN.AND P6, PT, R12, R12, PT ;  /* 0x0000000c0c00720b */ /* 0x000fe20003fc8000 */
[----:B------:R-:W-:Y:S01]  /*5470*/  FADD R17, R17, R68 ;  /* 0x0000004411117221 */ /* 0x000fe20000000000 */
[----:B------:R-:W-:Y:S01]  /*5480*/  FADD R19, R19, 1 ;  /* 0x3f80000013137421 */ /* 0x000fe20000000000 */
[----:B------:R-:W-:Y:S01]  /*5490*/  FMUL R16, R16, UR7 ;  /* 0x0000000710107c20 */ /* 0x000fe20008400000 */
[----:B------:R-:W-:-:S02]  /*54a0*/  @!P4 FSEL R12, R12, R21, P6 ;  /* 0x000000150c0cc208 */ /* 0x000fc40003000000 */
[----:B------:R-:W-:Y:S01]  /*54b0*/  FSETP.NAN.AND P4, PT, R84, R84, PT ;  /* 0x000000545400720b */ /* 0x000fe20003f88000 */
[----:B------:R-:W-:Y:S01]  /*54c0*/  FFMA R33, R16, R19, R17 ;  /* 0x0000001310217223 */ /* 0x000fe20000000011 */
[----:B------:R-:W-:Y:S02]  /*54d0*/  FSEL R19, R27, -INF , P0 ;  /* 0xff8000001b137808 */ /* 0x000fe40000000000 */
[----:B------:R-:W-:Y:S02]  /*54e0*/  PRMT R54, R54, 0x7632, R54 ;  /* 0x0000763236367816 */ /* 0x000fe40000000036 */
[----:B------:R-:W-:Y:S02]  /*54f0*/  PRMT R78, R78, 0x7632, R78 ;  /* 0x000076324e4e7816 */ /* 0x000fe4000000004e */
[----:B------:R-:W-:Y:S02]  /*5500*/  @P5 FSEL R84, R84, R23, P4 ;  /* 0x0000001754545208 */ /* 0x000fe40002000000 */
[----:B------:R-:W-:Y:S01]  /*5510*/  FSETP.GT.AND P5, PT, R12, R19, PT ;  /* 0x000000130c00720b */ /* 0x000fe20003fa4000 */
[----:B------:R-:W-:Y:S01]  /*5520*/  IMAD.U32 R54, R54, 0x10000, RZ ;  /* 0x0001000036367824 */ /* 0x000fe200078e00ff */
[----:B------:R-:W-:Y:S01]  /*5530*/  PRMT R74, R74, 0x7632, R74 ;  /* 0x000076324a4a7816 */ /* 0x000fe2000000004a */
[----:B------:R-:W-:Y:S01]  /*5540*/  IMAD.U32 R78, R78, 0x10000, RZ ;  /* 0x000100004e4e7824 */ /* 0x000fe200078e00ff */
[----:B------:R-:W-:Y:S01]  /*5550*/  FSEL R21, R33, +INF , P0 ;  /* 0x7f80000021157808 */ /* 0x000fe20000000000 */
[----:B------:R-:W-:-:S02]  /*5560*/  FADD R54, R54, R61 ;  /* 0x0000003d36367221 */ /* 0x000fc40000000000 */
[----:B------:R-:W-:Y:S01]  /*5570*/  IMAD.U32 R74, R74, 0x10000, RZ ;  /* 0x000100004a4a7824 */ /* 0x000fe200078e00ff */
[----:B------:R-:W-:Y:S01]  /*5580*/  FSETP.GEU.AND P4, PT, R84, R21, PT ;  /* 0x000000155400720b */ /* 0x000fe20003f8e000 */
[----:B------:R-:W-:Y:S01]  /*5590*/  FADD R78, R78, -UR6 ;  /* 0x800000064e4e7e21 */ /* 0x000fe20008000000 */
[----:B------:R-:W-:Y:S01]  /*55a0*/  FSETP.NAN.AND P6, PT, R12, R12, PT ;  /* 0x0000000c0c00720b */ /* 0x000fe20003fc8000 */
[----:B------:R-:W-:Y:S01]  /*55b0*/  FADD R69, R74, R69 ;  /* 0x000000454a457221 */ /* 0x000fe20000000000 */
[----:B------:R-:W-:Y:S01]  /*55c0*/  FADD R17, R54, 1 ;  /* 0x3f80000036117421 */ /* 0x000fe20000000000 */
[----:B------:R-:W-:Y:S01]  /*55d0*/  FMUL R34, R78, UR7 ;  /* 0x000000074e227c20 */ /* 0x000fe20008400000 */
[----:B------:R-:W-:Y:S02]  /*55e0*/  @!P5 FSEL R12, R12, R19, P6 ;  /* 0x000000130c0cd208 */ /* 0x000fe40003000000 */
[----:B------:R-:W-:Y:S01]  /*55f0*/  FSETP.NAN.AND P5, PT, R84, R84, PT ;  /* 0x000000545400720b */ /* 0x000fe20003fa8000 */
[----:B------:R-:W-:Y:S01]  /*5600*/  FFMA R34, R34, R17, R69 ;  /* 0x0000001122227223 */ /* 0x000fe20000000045 */
[----:B------:R-:W-:-:S02]  /*5610*/  IMAD.U32 R19, R55, 0x10000, RZ ;  /* 0x0001000037137824 */ /* 0x000fc400078e00ff */
[----:B------:R-:W-:Y:S01]  /*5620*/  IMAD.U32 R16, R79, 0x10000, RZ ;  /* 0x000100004f107824 */ /* 0x000fe200078e00ff */
[----:B------:R-:W-:Y:S02]  /*5630*/  @P4 FSEL R84, R84, R21, P5 ;  /* 0x0000001554544208 */ /* 0x000fe40002800000 */
        /* <DEDUP_REMOVED lines=8> */
[----:B------:R-:W-:-:S03]  /*56c0*/  PRMT R55, R55, 0x7632, R55 ;  /* 0x0000763237377816 */ /* 0x000fc60000000037 */
[----:B------:R-:W-:Y:S01]  /*56d0*/  FFMA R36, R16, R19, R17 ;  /* 0x0000001310247223 */ /* 0x000fe20000000011 */
[----:B------:R-:W-:Y:S02]  /*56e0*/  FSEL R17, R28, -INF , P0 ;  /* 0xff8000001c117808 */ /* 0x000fe40000000000 */
        /* <DEDUP_REMOVED lines=15> */
[----:B------:R-:W-:Y:S02]  /*57e0*/  FMUL R79, R79, UR7 ;  /* 0x000000074f4f7c20 */ /* 0x000fe40008400000 */
[----:B------:R-:W-:-:S02]  /*57f0*/  @!P5 FSEL R12, R12, R17, P6 ;  /* 0x000000110c0cd208 */ /* 0x000fc40003000000 */
[----:B------:R-:W-:Y:S01]  /*5800*/  FFMA R79, R79, R18, R16 ;  /* 0x000000124f4f7223 */ /* 0x000fe20000000010 */
[----:B------:R-:W-:Y:S02]  /*5810*/  FSEL R17, R29, -INF , P0 ;  /* 0xff8000001d117808 */ /* 0x000fe40000000000 */
[----:B------:R-:W-:Y:S02]  /*5820*/  FSETP.NAN.AND P6, PT, R84, R84, PT ;  /* 0x000000545400720b */ /* 0x000fe40003fc8000 */
[----:B------:R-:W-:Y:S02]  /*5830*/  FSETP.GT.AND P5, PT, R12, R17, PT ;  /* 0x000000110c00720b */ /* 0x000fe40003fa4000 */
[----:B------:R-:W-:Y:S02]  /*5840*/  FSEL R21, R79, +INF , P0 ;  /* 0x7f8000004f157808 */ /* 0x000fe40000000000 */
[----:B------:R-:W-:-:S04]  /*5850*/  @P4 FSEL R84, R84, R19, P6 ;  /* 0x0000001354544208 */ /* 0x000fc80003000000 */
[----:B------:R-:W-:Y:S02]  /*5860*/  FSETP.GEU.AND P4, PT, R84, R21, PT ;  /* 0x000000155400720b */ /* 0x000fe40003f8e000 */
[----:B------:R-:W-:Y:S02]  /*5870*/  FSETP.NAN.AND P6, PT, R12, R12, PT ;  /* 0x0000000c0c00720b */ /* 0x000fe40003fc8000 */
[----:B------:R-:W-:Y:S02]  /*5880*/  FSEL R19, R30, -INF , P0 ;  /* 0xff8000001e137808 */ /* 0x000fe40000000000 */
[----:B------:R-:W-:Y:S02]  /*5890*/  @!P5 FSEL R12, R12, R17, P6 ;  /* 0x000000110c0cd208 */ /* 0x000fe40003000000 */
[----:B------:R-:W-:Y:S02]  /*58a0*/  FSETP.NAN.AND P6, PT, R84, R84, PT ;  /* 0x000000545400720b */ /* 0x000fe40003fc8000 */
[----:B------:R-:W-:-:S03]  /*58b0*/  FSETP.GT.AND P5, PT, R12, R19, PT ;  /* 0x000000130c00720b */ /* 0x000fc60003fa4000 */
[----:B------:R-:W-:-:S05]  /*58c0*/  @P4 FSEL R84, R84, R21, P6 ;  /* 0x0000001554544208 */ /* 0x000fca0003000000 */
[----:B------:R-:W0:Y:S01]  /*58d0*/  SHFL.BFLY PT, R17, R84, 0x10, 0x1f ;  /* 0x0e001f0054117f89 */ /* 0x000e2200000e0000 */
[C---:B------:R-:W-:Y:S02]  /*58e0*/  FSETP.NAN.AND P4, PT, R12.reuse, R12, PT ;  /* 0x0000000c0c00720b */ /* 0x040fe40003f88000 */
[----:B------:R-:W-:Y:S02]  /*58f0*/  FSEL R21, R31, -INF , P0 ;  /* 0xff8000001f157808 */ /* 0x000fe40000000000 */
[----:B------:R-:W-:-:S04]  /*5900*/  @!P5 FSEL R12, R12, R19, P4 ;  /* 0x000000130c0cd208 */ /* 0x000fc80002000000 */
[C---:B------:R-:W-:Y:S02]  /*5910*/  FSETP.GT.AND P5, PT, R12.reuse, R21, PT ;  /* 0x000000150c00720b */ /* 0x040fe40003fa4000 */
[----:B------:R-:W-:Y:S02]  /*5920*/  FSETP.NAN.AND P6, PT, R12, R12, PT ;  /* 0x0000000c0c00720b */ /* 0x000fe40003fc8000 */
[----:B------:R-:W-:-:S09]  /*5930*/  FSEL R19, R32, -INF , P0 ;  /* 0xff80000020137808 */ /* 0x000fd20000000000 */
[----:B------:R-:W-:Y:S02]  /*5940*/  @!P5 FSEL R12, R12, R21, P6 ;  /* 0x000000150c0cd208 */ /* 0x000fe40003000000 */
[----:B0-----:R-:W-:Y:S02]  /*5950*/  FSETP.GEU.AND P4, PT, R84, R17, PT ;  /* 0x000000115400720b */ /* 0x001fe40003f8e000 */
[----:B------:R-:W-:Y:S02]  /*5960*/  FSETP.GT.AND P5, PT, R12, R19, PT ;  /* 0x000000130c00720b */ /* 0x000fe40003fa4000 */
[----:B------:R-:W-:Y:S02]  /*5970*/  FSETP.NAN.AND P6, PT, R84, R84, PT ;  /* 0x000000545400720b */ /* 0x000fe40003fc8000 */
[----:B------:R-:W-:-:S07]  /*5980*/  FSEL R21, R33, -INF , P0 ;  /* 0xff80000021157808 */ /* 0x000fce0000000000 */
[----:B------:R-:W-:Y:S02]  /*5990*/  @P4 FSEL R84, R84, R17, P6 ;  /* 0x0000001154544208 */ /* 0x000fe40003000000 */
[----:B------:R-:W-:-:S04]  /*59a0*/  FSETP.NAN.AND P4, PT, R12, R12, PT ;  /* 0x0000000c0c00720b */ /* 0x000fc80003f88000 */
[----:B------:R-:W-:-:S04]  /*59b0*/  @!P5 FSEL R12, R12, R19, P4 ;  /* 0x000000130c0cd208 */ /* 0x000fc80002000000 */
[C---:B------:R-:W-:Y:S01]  /*59c0*/  FSETP.GT.AND P4, PT, R12.reuse, R21, PT ;  /* 0x000000150c00720b */ /* 0x040fe20003f84000 */
[----:B------:R-:W0:Y:S01]  /*59d0*/  SHFL.BFLY PT, R17, R84, 0x8, 0x1f ;  /* 0x0d001f0054117f89 */ /* 0x000e2200000e0000 */
[----:B------:R-:W-:Y:S02]  /*59e0*/  FSETP.NAN.AND P5, PT, R12, R12, PT ;  /* 0x0000000c0c00720b */ /* 0x000fe40003fa8000 */
[----:B------:R-:W-:-:S09]  /*59f0*/  FSEL R19, R34, -INF , P0 ;  /* 0xff80000022137808 */ /* 0x000fd20000000000 */
[----:B------:R-:W-:-:S04]  /*5a00*/  @!P4 FSEL R12, R12, R21, P5 ;  /* 0x000000150c0cc208 */ /* 0x000fc80002800000 */
[C---:B------:R-:W-:Y:S02]  /*5a10*/  FSETP.GT.AND P5, PT, R12.reuse, R19, PT ;  /* 0x000000130c00720b */ /* 0x040fe40003fa4000 */
[----:B------:R-:W-:Y:S02]  /*5a20*/  FSETP.NAN.AND P6, PT, R12, R12, PT ;  /* 0x0000000c0c00720b */ /* 0x000fe40003fc8000 */
[----:B------:R-:W-:Y:S02]  /*5a30*/  FSEL R21, R36, -INF , P0 ;  /* 0xff80000024157808 */ /* 0x000fe40000000000 */
[----:B0-----:R-:W-:-:S07]  /*5a40*/  FSETP.GEU.AND P4, PT, R84, R17, PT ;  /* 0x000000115400720b */ /* 0x001fce0003f8e000 */
[----:B------:R-:W-:-:S04]  /*5a50*/  @!P5 FSEL R12, R12, R19, P6 ;  /* 0x000000130c0cd208 */ /* 0x000fc80003000000 */
[----:B------:R-:W-:Y:S02]  /*5a60*/  FSETP.GT.AND P5, PT, R12, R21, PT ;  /* 0x000000150c00720b */ /* 0x000fe40003fa4000 */
[----:B------:R-:W-:-:S04]  /*5a70*/  FSETP.NAN.AND P6, PT, R84, R84, PT ;  /* 0x000000545400720b */ /* 0x000fc80003fc8000 */
[----:B------:R-:W-:Y:S02]  /*5a80*/  @P4 FSEL R84, R84, R17, P6 ;  /* 0x0000001154544208 */ /* 0x000fe40003000000 */
[----:B------:R-:W-:Y:S02]  /*5a90*/  FSETP.NAN.AND P4, PT, R12, R12, PT ;  /* 0x0000000c0c00720b */ /* 0x000fe40003f88000 */
[----:B------:R-:W-:-:S03]  /*5aa0*/  FSEL R19, R79, -INF , P0 ;  /* 0xff8000004f137808 */ /* 0x000fc60000000000 */
[----:B------:R-:W-:-:S04]  /*5ab0*/  @!P5 FSEL R12, R12, R21, P4 ;  /* 0x000000150c0cd208 */ /* 0x000fc80002000000 */
[C---:B------:R-:W-:Y:S01]  /*5ac0*/  FSETP.GT.AND P5, PT, R12.reuse, R19, PT ;  /* 0x000000130c00720b */ /* 0x040fe20003fa4000 */
[----:B------:R-:W0:Y:S01]  /*5ad0*/  SHFL.BFLY PT, R17, R84, 0x4, 0x1f ;  /* 0x0c801f0054117f89 */ /* 0x000e2200000e0000 */
[----:B------:R-:W-:-:S11]  /*5ae0*/  FSETP.NAN.AND P6, PT, R12, R12, PT ;  /* 0x0000000c0c00720b */ /* 0x000fd60003fc8000 */
[----:B------:R-:W-:-:S05]  /*5af0*/  @!P5 FSEL R12, R12, R19, P6 ;  /* 0x000000130c0cd208 */ /* 0x000fca0003000000 */
[----:B------:R-:W1:Y:S01]  /*5b00*/  SHFL.BFLY PT, R19, R12, 0x10, 0x1f ;  /* 0x0e001f000c137f89 */ /* 0x000e6200000e0000 */
[C---:B0-----:R-:W-:Y:S02]  /*5b10*/  FSETP.GEU.AND P4, PT, R84.reuse, R17, PT ;  /* 0x000000115400720b */ /* 0x041fe40003f8e000 */
[----:B------:R-:W-:Y:S01]  /*5b20*/  FSETP.NAN.AND P5, PT, R84, R84, PT ;  /* 0x000000545400720b */ /* 0x000fe20003fa8000 */
[----:B------:R-:W-:-:S10]  /*5b30*/  IMAD.SHL.U32 R21, R0, 0x10, RZ ;  /* 0x0000001000157824 */ /* 0x000fd400078e00ff */
[----:B------:R-:W-:Y:S02]  /*5b40*/  @P4 FSEL R84, R84, R17, P5 ;  /* 0x0000001154544208 */ /* 0x000fe40002800000 */
[C---:B-1----:R-:W-:Y:S02]  /*5b50*/  FSETP.GT.AND P5, PT, R12.reuse, R19, PT ;  /* 0x000000130c00720b */ /* 0x042fe40003fa4000 */
[----:B------:R-:W-:Y:S02]  /*5b60*/  FSETP.NAN.AND P6, PT, R12, R12, PT ;  /* 0x0000000c0c00720b */ /* 0x000fe40003fc8000 */
[----:B------:R-:W-:Y:S02]  /*5b70*/  LOP3.LUT R35, R21, 0x7f0, RZ, 0xc0, !PT ;  /* 0x000007f015237812 */ /* 0x000fe400078ec0ff */
[----:B------:R-:W-:Y:S02]  /*5b80*/  F2FP.BF16.PACK_AB R16, R83, R82 ;  /* 0x000000525310723e */ /* 0x000fe400000010ff */
[----:B------:R-:W-:Y:S01]  /*5b90*/  F2FP.BF16.PACK_AB R17, R86, R85 ;  /* 0x000000555611723e */ /* 0x000fe200000010ff */
[----:B------:R-:W-:Y:S01]  /*5ba0*/  IMAD.SHL.U32 R35, R35, 0x2, RZ ;  /* 0x0000000223237824 */ /* 0x000fe200078e00ff */
[----:B------:R-:W-:-:S02]  /*5bb0*/  F2FP.BF16.PACK_AB R18, R90, R87 ;  /* 0x000000575a12723e */ /* 0x000fc400000010ff */
[----:B------:R-:W-:Y:S02]  /*5bc0*/  F2FP.BF16.PACK_AB R20, R8, R13 ;  /* 0x0000000d0814723e */ /* 0x000fe400000010ff */
[----:B------:R-:W-:Y:S02]  /*5bd0*/  @!P5 FSEL R12, R12, R19, P6 ;  /* 0x000000130c0cd208 */ /* 0x000fe40003000000 */
[----:B------:R-:W-:Y:S01]  /*5be0*/  F2FP.BF16.PACK_AB R19, R89, R88 ;  /* 0x000000585913723e */ /* 0x000fe200000010ff */
[----:B------:R-:W-:Y:S01]  /*5bf0*/  BAR.SYNC.DEFER_BLOCKING 0x0 ;  /* 0x0000000000007b1d */ /* 0x000fe20000010000 */
[----:B------:R-:W-:Y:S02]  /*5c00*/  F2FP.BF16.PACK_AB R21, R4, R5 ;  /* 0x000000050415723e */ /* 0x000fe400000010ff */
[----:B------:R-:W-:Y:S02]  /*5c10*/  F2FP.BF16.PACK_AB R22, R9, R10 ;  /* 0x0000000a0916723e */ /* 0x000fe400000010ff */
[----:B------:R-:W-:Y:S01]  /*5c20*/  F2FP.BF16.PACK_AB R23, R6, R7 ;  /* 0x000000070617723e */ /* 0x000fe200000010ff */
[----:B------:R-:W-:Y:S01]  /*5c30*/  IMAD.SHL.U32 R6, R0, 0x8, RZ ;  /* 0x0000000800067824 */ /* 0x000fe200078e00ff */
[----:B------:R-:W-:Y:S04]  /*5c40*/  STS.128 [R35], R16 ;  /* 0x0000001023007388 */ /* 0x000fe80000000c00 */
[----:B------:R-:W-:Y:S01]  /*5c50*/  STS.128 [R35+0x10], R20 ;  /* 0x0000101423007388 */ /* 0x000fe20000000c00 */
[----:B------:R-:W-:-:S02]  /*5c60*/  LOP3.LUT R13, R6, 0x3f8, RZ, 0xc0, !PT ;  /* 0x000003f8060d7812 */ /* 0x000fc400078ec0ff */
[----:B------:R-:W-:Y:S01]  /*5c70*/  F2FP.BF16.PACK_AB R4, R11, R14 ;  /* 0x0000000e0b04723e */ /* 0x000fe200000010ff */
[----:B------:R-:W0:Y:S02]  /*5c80*/  SHFL.BFLY PT, R37, R84, 0x2, 0x1f ;  /* 0x0c401f0054257f89 */ /* 0x000e2400000e0000 */
[----:B------:R-:W-:Y:S02]  /*5c90*/  IMAD.SHL.U32 R14, R13, 0x2, RZ ;  /* 0x000000020d0e7824 */ /* 0x000fe400078e00ff */
[----:B------:R-:W-:Y:S01]  /*5ca0*/  BAR.SYNC.DEFER_BLOCKING 0x0 ;  /* 0x0000000000007b1d */ /* 0x000fe20000010000 */
[----:B------:R-:W-:Y:S02]  /*5cb0*/  F2FP.BF16.PACK_AB R5, R15, R24 ;  /* 0x000000180f05723e */ /* 0x000fe400000010ff */
[----:B------:R-:W-:Y:S02]  /*5cc0*/  F2FP.BF16.PACK_AB R6, R25, R26 ;  /* 0x0000001a1906723e */ /* 0x000fe400000010ff */
[----:B------:R-:W-:Y:S01]  /*5cd0*/  F2FP.BF16.PACK_AB R7, R28, R27 ;  /* 0x0000001b1c07723e */ /* 0x000fe200000010ff */
[----:B------:R-:W-:Y:S04]  /*5ce0*/  LDS.128 R8, [R14] ;  /* 0x000000000e087984 */ /* 0x000fe80000000c00 */
[----:B------:R-:W-:Y:S04]  /*5cf0*/  LDS.128 R16, [R14+0x800] ;  /* 0x000800000e107984 */ /* 0x000fe80000000c00 */
[----:B------:R-:W-:Y:S01]  /*5d00*/  BAR.SYNC.DEFER_BLOCKING 0x0 ;  /* 0x0000000000007b1d */ /* 0x000fe20000010000 */
[----:B0-----:R-:W-:-:S02]  /*5d10*/  FSETP.GEU.AND P4, PT, R84, R37, PT ;  /* 0x000000255400720b */ /* 0x001fc40003f8e000 */
[----:B------:R-:W-:Y:S02]  /*5d20*/  F2FP.BF16.PACK_AB R24, R30, R29 ;  /* 0x0000001d1e18723e */ /* 0x000fe400000010ff */
[----:B------:R-:W-:Y:S02]  /*5d30*/  F2FP.BF16.PACK_AB R25, R32, R31 ;  /* 0x0000001f2019723e */ /* 0x000fe400000010ff */
[----:B------:R-:W-:Y:S02]  /*5d40*/  F2FP.BF16.PACK_AB R26, R34, R33 ;  /* 0x00000021221a723e */ /* 0x000fe400000010ff */
[----:B------:R-:W-:Y:S02]  /*5d50*/  F2FP.BF16.PACK_AB R27, R79, R36 ;  /* 0x000000244f1b723e */ /* 0x000fe400000010ff */
[C---:B------:R-:W-:Y:S01]  /*5d60*/  FSETP.NAN.AND P5, PT, R84.reuse, R84, PT ;  /* 0x000000545400720b */ /* 0x040fe20003fa8000 */
[----:B------:R-:W0:Y:S03]  /*5d70*/  SHFL.BFLY PT, R39, R12, 0x8, 0x1f ;  /* 0x0d001f000c277f89 */ /* 0x000e2600000e0000 */
[----:B------:R-:W-:Y:S01]  /*5d80*/  @P4 FSEL R84, R84, R37, P5 ;  /* 0x0000002554544208 */ /* 0x000fe20002800000 */
[----:B------:R-:W-:Y:S04]  /*5d90*/  STS.128 [R35], R4 ;  /* 0x0000000423007388 */ /* 0x000fe80000000c00 */
[----:B------:R-:W-:Y:S04]  /*5da0*/  STS.128 [R35+0x10], R24 ;  /* 0x0000101823007388 */ /* 0x000fe80000000c00 */
[----:B------:R-:W-:Y:S06]  /*5db0*/  BAR.SYNC.DEFER_BLOCKING 0x0 ;  /* 0x0000000000007b1d */ /* 0x000fec0000010000 */
[----:B------:R-:W1:Y:S01]  /*5dc0*/  SHFL.BFLY PT, R37, R84, 0x1, 0x1f ;  /* 0x0c201f0054257f89 */ /* 0x000e6200000e0000 */
[----:B0-----:R-:W-:-:S02]  /*5dd0*/  FSETP.GT.AND P5, PT, R12, R39, PT ;  /* 0x000000270c00720b */ /* 0x001fc40003fa4000 */
[----:B------:R-:W-:Y:S01]  /*5de0*/  FSETP.NAN.AND P6, PT, R12, R12, PT ;  /* 0x0000000c0c00720b */ /* 0x000fe20003fc8000 */
[----:B------:R0:W2:Y:S01]  /*5df0*/  LDS.128 R20, [R14] ;  /* 0x000000000e147984 */ /* 0x0000a20000000c00 */
[----:B-1----:R-:W-:Y:S01]  /*5e00*/  FSETP.GEU.AND P4, PT, R84, R37, PT ;  /* 0x000000255400720b */ /* 0x002fe20003f8e000 */
[----:B------:R-:W-:-:S08]  /*5e10*/  UIMAD UR4, UR16, 0xc00, URZ ;  /* 0x00000c00100478a4 */ /* 0x000fd0000f8e023f */
[----:B------:R-:W-:Y:S01]  /*5e20*/  @!P5 FSEL R12, R12, R39, P6 ;  /* 0x000000270c0cd208 */ /* 0x000fe20003000000 */
[----:B------:R-:W-:Y:S01]  /*5e30*/  IMAD.SHL.U32 R4, R0, 0x8, RZ ;  /* 0x0000000800047824 */ /* 0x000fe200078e00ff */
[----:B------:R-:W-:Y:S01]  /*5e40*/  FSETP.NAN.AND P5, PT, R84, R84, PT ;  /* 0x000000545400720b */ /* 0x000fe20003fa8000 */
[----:B------:R-:W-:Y:S01]  /*5e50*/  UIMAD UR5, UR16, 0xc00, URZ ;  /* 0x00000c00100578a4 */ /* 0x000fe2000f8e023f */
[----:B------:R-:W-:Y:S02]  /*5e60*/  LOP3.LUT R13, R13, UR4, RZ, 0xfc, !PT ;  /* 0x000000040d0d7c12 */ /* 0x000fe4000f8efcff */
[----:B------:R-:W-:Y:S01]  /*5e70*/  LOP3.LUT R4, R4, 0x3f8, RZ, 0xc0, !PT ;  /* 0x000003f804047812 */ /* 0x000fe200078ec0ff */
[----:B------:R-:W-:Y:S01]  /*5e80*/  UMOV UR17, 0x2 ;  /* 0x0000000200117882 */ /* 0x000fe20000000000 */
[----:B------:R-:W-:Y:S02]  /*5e90*/  @P4 SEL R84, R84, R37, P5 ;  /* 0x0000002554544207 */ /* 0x000fe40002800000 */
[----:B------:R-:W-:-:S02]  /*5ea0*/  PLOP3.LUT P4, PT, PT, PT, UP0, 0x80, 0x0 ;  /* 0x000000000000781c */ /* 0x000fc40003f8f008 */
[----:B------:R-:W-:Y:S02]  /*5eb0*/  PLOP3.LUT P5, PT, PT, PT, UP0, 0x80, 0x0 ;  /* 0x000000000000781c */ /* 0x000fe40003faf008 */
[----:B------:R-:W-:Y:S01]  /*5ec0*/  PLOP3.LUT P6, PT, PT, PT, UP0, 0x80, 0x0 ;  /* 0x000000000000781c */ /* 0x000fe20003fcf008 */
[----:B------:R-:W-:Y:S01]  /*5ed0*/  IMAD.U32 R15, RZ, RZ, UR17 ;  /* 0x00000011ff0f7e24 */ /* 0x000fe2000f8e00ff */
[----:B0-----:R-:W-:Y:S01]  /*5ee0*/  LOP3.LUT R14, R4, UR5, RZ, 0xfc, !PT ;  /* 0x00000005040e7c12 */ /* 0x001fe2000f8efcff */
[----:B------:R-:W-:Y:S01]  /*5ef0*/  IMAD.MOV.U32 R7, RZ, RZ, 0x2 ;  /* 0x00000002ff077424 */ /* 0x000fe200078e00ff */
[C---:B------:R-:W-:Y:S02]  /*5f00*/  IADD3 R4, R13.reuse, 0x400, RZ ;  /* 0x000004000d047810 */ /* 0x040fe40007ffe0ff */
[----:B------:R-:W-:Y:S01]  /*5f10*/  IADD3 R6, R13, 0x800, RZ ;  /* 0x000008000d067810 */ /* 0x000fe20007ffe0ff */
[----:B------:R-:W-:-:S04]  /*5f20*/  IMAD.WIDE R14, R14, R15, c[0x0][0x178] ;  /* 0x00005e000e0e7625 */ /* 0x000fc800078e020f */
[-C--:B------:R-:W-:Y:S01]  /*5f30*/  IMAD.WIDE R4, R4, R7.reuse, c[0x0][0x178] ;  /* 0x00005e0004047625 */ /* 0x080fe200078e0207 */
[----:B------:R-:W-:Y:S03]  /*5f40*/  @!P4 STG.E.128 [R14.64], R8 ;  /* 0x000000080e00c986 */ /* 0x000fe6000c101d0c */
[----:B------:R-:W-:Y:S01]  /*5f50*/  IMAD.WIDE R6, R6, R7, c[0x0][0x178] ;  /* 0x00005e0006067625 */ /* 0x000fe200078e0207 */
[----:B------:R-:W-:Y:S04]  /*5f60*/  @!P5 STG.E.128 [R4.64], R16 ;  /* 0x000000100400d986 */ /* 0x000fe8000c101d0c */
[----:B--2---:R-:W-:Y:S01]  /*5f70*/  @!P6 STG.E.128 [R6.64], R20 ;  /* 0x000000140600e986 */ /* 0x004fe2000c101d0c */
[----:B------:R-:W-:-:S04]  /*5f80*/  SHF.R.U32.HI R13, RZ, 0x3, R0 ;  /* 0x00000003ff0d7819 */ /* 0x000fc80000011600 */
[----:B------:R-:W-:Y:S01]  /*5f90*/  LOP3.LUT R25, R13, 0xc, RZ, 0xc0, !PT ;  /* 0x0000000c0d197812 */ /* 0x000fe200078ec0ff */
[----:B------:R-:W-:Y:S06]  /*5fa0*/  BAR.SYNC.DEFER_BLOCKING 0x0 ;  /* 0x0000000000007b1d */ /* 0x000fec0000010000 */
[----:B------:R-:W-:Y:S04]  /*5fb0*/  @!P3 STS [R25], R84 ;  /* 0x000000541900b388 */ /* 0x000fe80000000800 */
[----:B------:R-:W-:Y:S06]  /*5fc0*/  BAR.SYNC.DEFER_BLOCKING 0x0 ;  /* 0x0000000000007b1d */ /* 0x000fec0000010000 */
[----:B------:R-:W-:Y:S04]  /*5fd0*/  @!P2 LDS R81, [R0.X4] ;  /* 0x000000000051a984 */ /* 0x000fe80000004800 */
[----:B------:R-:W0:Y:S01]  /*5fe0*/  SHFL.BFLY PT, R13, R12, 0x4, 0x1f ;  /* 0x0c801f000c0d7f89 */ /* 0x000e2200000e0000 */
[----:B------:R-:W-:-:S02]  /*5ff0*/  FSETP.NAN.AND P5, PT, R12, R12, PT ;  /* 0x0000000c0c00720b */ /* 0x000fc40003fa8000 */
[----:B0-----:R-:W-:Y:S01]  /*6000*/  FSETP.GT.AND P4, PT, R12, R13, PT ;  /* 0x0000000d0c00720b */ /* 0x001fe20003f84000 */
[----:B------:R-:W0:-:S12]  /*6010*/  SHFL.BFLY PT, R4, R81, 0x2, 0x1f ;  /* 0x0c401f0051047f89 */ /* 0x000e1800000e0000 */
[----:B------:R-:W-:-:S05]  /*6020*/  @!P4 FSEL R12, R12, R13, P5 ;  /* 0x0000000d0c0cc208 */ /* 0x000fca0002800000 */
[----:B------:R-:W1:Y:S01]  /*6030*/  SHFL.BFLY PT, R9, R12, 0x2, 0x1f ;  /* 0x0c401f000c097f89 */ /* 0x000e6200000e0000 */
[C---:B------:R-:W-:Y:S02]  /*6040*/  FSETP.NAN.AND P5, PT, R81.reuse, R81, PT ;  /* 0x000000515100720b */ /* 0x040fe40003fa8000 */
[----:B0-----:R-:W-:-:S04]  /*6050*/  FSETP.GEU.AND P6, PT, R81, R4, PT ;  /* 0x000000045100720b */ /* 0x001fc80003fce000 */
[----:B------:R-:W-:-:S04]  /*6060*/  FSEL R4, R81, R4, !P6 ;  /* 0x0000000451047208 */ /* 0x000fc80007000000 */
[----:B------:R-:W-:-:S05]  /*6070*/  FSEL R5, R81, R4, P5 ;  /* 0x0000000451057208 */ /* 0x000fca0002800000 */
[----:B------:R-:W0:Y:S01]  /*6080*/  SHFL.BFLY PT, R4, R5, 0x1, 0x1f ;  /* 0x0c201f0005047f89 */ /* 0x000e2200000e0000 */
[C---:B-1----:R-:W-:Y:S02]  /*6090*/  FSETP.GT.AND P4, PT, R12.reuse, R9, PT ;  /* 0x000000090c00720b */ /* 0x042fe40003f84000 */
[----:B------:R-:W-:-:S11]  /*60a0*/  FSETP.NAN.AND P6, PT, R12, R12, PT ;  /* 0x0000000c0c00720b */ /* 0x000fd60003fc8000 */
[----:B------:R-:W-:Y:S02]  /*60b0*/  @!P4 FSEL R12, R12, R9, P6 ;  /* 0x000000090c0cc208 */ /* 0x000fe40003000000 */
[C---:B0-----:R-:W-:Y:S02]  /*60c0*/  FSETP.GEU.AND P6, PT, R5.reuse, R4, PT ;  /* 0x000000040500720b */ /* 0x041fe40003fce000 */
[----:B------:R-:W-:-:S11]  /*60d0*/  FSETP.NAN.AND P5, PT, R5, R5, PT ;  /* 0x000000050500720b */ /* 0x000fd60003fa8000 */
[----:B------:R-:W-:-:S05]  /*60e0*/  @P6 SEL R5, R5, R4, P5 ;  /* 0x0000000405056207 */ /* 0x000fca0002800000 */
[----:B------:R-:W-:Y:S04]  /*60f0*/  @P1 STS [R0.X4], R5 ;  /* 0x0000000500001388 */ /* 0x000fe80000004800 */
[----:B------:R-:W-:Y:S06]  /*6100*/  BAR.SYNC.DEFER_BLOCKING 0x0 ;  /* 0x0000000000007b1d */ /* 0x000fec0000010000 */
[----:B------:R-:W0:Y:S01]  /*6110*/  SHFL.BFLY PT, R7, R12, 0x1, 0x1f ;  /* 0x0c201f000c077f89 */ /* 0x000e2200000e0000 */
[----:B------:R-:W-:-:S03]  /*6120*/  FSETP.NAN.AND P5, PT, R12, R12, PT ;  /* 0x0000000c0c00720b */ /* 0x000fc60003fa8000 */
[----:B------:R-:W-:Y:S01]  /*6130*/  LDS R24, [RZ] ;  /* 0x00000000ff187984 */ /* 0x000fe20000000800 */
[----:B0-----:R-:W-:-:S13]  /*6140*/  FSETP.GT.AND P4, PT, R12, R7, PT ;  /* 0x000000070c00720b */ /* 0x001fda0003f84000 */
[----:B------:R-:W-:Y:S01]  /*6150*/  @!P4 SEL R12, R12, R7, P5 ;  /* 0x000000070c0cc207 */ /* 0x000fe20002800000 */
[----:B------:R-:W-:Y:S06]  /*6160*/  BAR.SYNC.DEFER_BLOCKING 0x0 ;  /* 0x0000000000007b1d */ /* 0x000fec0000010000 */
[----:B------:R-:W-:Y:S04]  /*6170*/  @!P3 STS [R25], R12 ;  /* 0x0000000c1900b388 */ /* 0x000fe80000000800 */
[----:B------:R-:W-:Y:S06]  /*6180*/  BAR.SYNC.DEFER_BLOCKING 0x0 ;  /* 0x0000000000007b1d */ /* 0x000fec0000010000 */
[----:B------:R-:W0:Y:S04]  /*6190*/  @!P2 LDS R80, [R0.X4] ;  /* 0x000000000050a984 */ /* 0x000e280000004800 */
[----:B0-----:R-:W0:Y:S01]  /*61a0*/  SHFL.BFLY PT, R7, R80, 0x2, 0x1f ;  /* 0x0c401f0050077f89 */ /* 0x001e2200000e0000 */
[----:B------:R-:W-:-:S02]  /*61b0*/  FSETP.NAN.AND P3, PT, R80, R80, PT ;  /* 0x000000505000720b */ /* 0x000fc40003f68000 */
[----:B0-----:R-:W-:-:S04]  /*61c0*/  FSETP.GT.AND P2, PT, R80, R7, PT ;  /* 0x000000075000720b */ /* 0x001fc80003f44000 */
[----:B------:R-:W-:-:S04]  /*61d0*/  FSEL R7, R80, R7, P2 ;  /* 0x0000000750077208 */ /* 0x000fc80001000000 */
[----:B------:R-:W-:-:S05]  /*61e0*/  FSEL R7, R80, R7, P3 ;  /* 0x0000000750077208 */ /* 0x000fca0001800000 */
[----:B------:R-:W0:Y:S01]  /*61f0*/  SHFL.BFLY PT, R4, R7, 0x1, 0x1f ;  /* 0x0c201f0007047f89 */ /* 0x000e2200000e0000 */
[C---:B------:R-:W-:Y:S02]  /*6200*/  FSETP.NAN.AND P3, PT, R7.reuse, R7, PT ;  /* 0x000000070700720b */ /* 0x040fe40003f68000 */
[----:B0-----:R-:W-:-:S13]  /*6210*/  FSETP.GT.AND P2, PT, R7, R4, PT ;  /* 0x000000040700720b */ /* 0x001fda0003f44000 */
[----:B------:R-:W-:-:S05]  /*6220*/  @!P2 SEL R7, R7, R4, P3 ;  /* 0x000000040707a207 */ /* 0x000fca0001800000 */
[----:B------:R0:W-:Y:S04]  /*6230*/  @P1 STS [R0.X4], R7 ;  /* 0x0000000700001388 */ /* 0x0001e80000004800 */
[----:B------:R-:W-:Y:S06]  /*6240*/  BAR.SYNC.DEFER_BLOCKING 0x0 ;  /* 0x0000000000007b1d */ /* 0x000fec0000010000 */
[----:B------:R-:W1:Y:S01]  /*6250*/  LDS R25, [RZ] ;  /* 0x00000000ff197984 */ /* 0x000e620000000800 */
[----:B------:R-:W-:Y:S01]  /*6260*/  IMAD.U32 R4, RZ, RZ, UR16 ;  /* 0x00000010ff047e24 */ /* 0x000fe2000f8e00ff */
[----:B------:R-:W-:Y:S01]  /*6270*/  LOP3.LUT P1, RZ, R0, 0x7f, RZ, 0xc0, !PT ;  /* 0x0000007f00ff7812 */ /* 0x000fe2000782c0ff */
[----:B------:R-:W-:-:S02]  /*6280*/  ULDC.64 UR6, c[0x0][0x188] ;  /* 0x0000620000067ab9 */ /* 0x000fc40000000a00 */
[----:B------:R-:W-:Y:S01]  /*6290*/  ULDC.64 UR4, c[0x0][0x180] ;  /* 0x0000600000047ab9 */ /* 0x000fe20000000a00 */
[----:B------:R-:W-:Y:S01]  /*62a0*/  ISETP.LT.AND P1, PT, R4, 0xe10, !P1 ;  /* 0x00000e100400780c */ /* 0x000fe20004f21270 */
[----:B------:R-:W-:Y:S02]  /*62b0*/  UIMAD.WIDE UR6, UR16, UR17, UR6 ;  /* 0x00000011100672a5 */ /* 0x000fe4000f8e0206 */
[----:B------:R-:W-:Y:S02]  /*62c0*/  UIMAD.WIDE UR4, UR16, UR17, UR4 ;  /* 0x00000011100472a5 */ /* 0x000fe4000f8e0204 */
[----:B------:R-:W-:Y:S02]  /*62d0*/  ULDC.64 UR8, c[0x0][0x190] ;  /* 0x0000640000087ab9 */ /* 0x000fe40000000a00 */
[----:B------:R-:W-:Y:S02]  /*62e0*/  IMAD.U32 R6, RZ, RZ, UR6 ;  /* 0x00000006ff067e24 */ /* 0x000fe4000f8e00ff */
[----:B0-----:R-:W-:Y:S01]  /*62f0*/  IMAD.U32 R7, RZ, RZ, UR7 ;  /* 0x00000007ff077e24 */ /* 0x001fe2000f8e00ff */
[----:B------:R-:W-:Y:S01]  /*6300*/  ULDC.64 UR6, c[0x0][0x198] ;  /* 0x0000660000067ab9 */ /* 0x000fe20000000a00 */
[----:B------:R-:W-:Y:S01]  /*6310*/  IMAD.U32 R4, RZ, RZ, UR4 ;  /* 0x00000004ff047e24 */ /* 0x000fe2000f8e00ff */
[----:B------:R-:W-:Y:S01]  /*6320*/  ULDC.64 UR10, c[0x0][0x1a0] ;  /* 0x00006800000a7ab9 */ /* 0x000fe20000000a00 */
[----:B------:R-:W-:Y:S01]  /*6330*/  IMAD.U32 R5, RZ, RZ, UR5 ;  /* 0x00000005ff057e24 */ /* 0x000fe2000f8e00ff */
[----:B------:R-:W-:Y:S01]  /*6340*/  UIMAD.WIDE UR4, UR16, UR17, UR8 ;  /* 0x00000011100472a5 */ /* 0x000fe2000f8e0208 */
[----:B------:R-:W-:Y:S01]  /*6350*/  PLOP3.LUT P2, PT, PT, PT, UP0, 0x80, 0x0 ;  /* 0x000000000000781c */ /* 0x000fe20003f4f008 */
[----:B------:R-:W-:-:S02]  /*6360*/  ULDC.64 UR14, c[0x0][0x1a8] ;  /* 0x00006a00000e7ab9 */ /* 0x000fc40000000a00 */
[----:B------:R-:W-:Y:S02]  /*6370*/  UIMAD.WIDE UR6, UR16, UR17, UR6 ;  /* 0x00000011100672a5 */ /* 0x000fe4000f8e0206 */
[----:B------:R-:W-:Y:S02]  /*6380*/  UIMAD.WIDE UR8, UR16, UR17, UR10 ;  /* 0x00000011100872a5 */ /* 0x000fe4000f8e020a */
[----:B------:R-:W-:Y:S01]  /*6390*/  UIMAD.WIDE UR10, UR16, UR17, UR14 ;  /* 0x00000011100a72a5 */ /* 0x000fe2000f8e020e */
[----:B-1----:R-:W-:-:S04]  /*63a0*/  F2FP.BF16.PACK_AB R12, R25, R24 ;  /* 0x00000018190c723e */ /* 0x002fc800000010ff */
[C---:B------:R-:W-:Y:S01]  /*63b0*/  PRMT R0, R12.reuse, 0x7632, R0 ;  /* 0x000076320c007816 */ /* 0x040fe20000000000 */
[----:B------:R0:W-:Y:S01]  /*63c0*/  @P1 STG.E.U16 [R4.64], R12 ;  /* 0x0000000c04001986 */ /* 0x0001e2000c10150c */
[C---:B------:R-:W-:Y:S01]  /*63d0*/  PRMT R15, R12.reuse, 0x7610, R15 ;  /* 0x000076100c0f7816 */ /* 0x040fe2000000000f */
[----:B------:R-:W-:Y:S02]  /*63e0*/  IMAD.U32 R8, RZ, RZ, UR6 ;  /* 0x00000006ff087e24 */ /* 0x000fe4000f8e00ff */
[----:B------:R1:W-:Y:S01]  /*63f0*/  @P1 STG.E.U16 [R6.64], R0 ;  /* 0x0000000006001986 */ /* 0x0003e2000c10150c */
[----:B------:R-:W-:Y:S01]  /*6400*/  IMAD.U32 R9, RZ, RZ, UR7 ;  /* 0x00000007ff097e24 */ /* 0x000fe2000f8e00ff */
[C---:B------:R-:W-:Y:S01]  /*6410*/  PRMT R22, R12.reuse, 0x7632, R22 ;  /* 0x000076320c167816 */ /* 0x040fe20000000016 */
[----:B------:R-:W-:Y:S01]  /*6420*/  IMAD.U32 R10, RZ, RZ, UR8 ;  /* 0x00000008ff0a7e24 */ /* 0x000fe2000f8e00ff */
[----:B------:R-:W-:Y:S01]  /*6430*/  PRMT R26, R12, 0x7610, R26 ;  /* 0x000076100c1a7816 */ /* 0x000fe2000000001a */
[----:B------:R-:W-:-:S02]  /*6440*/  IMAD.U32 R11, RZ, RZ, UR9 ;  /* 0x00000009ff0b7e24 */ /* 0x000fc4000f8e00ff */
[----:B0-----:R-:W-:Y:S01]  /*6450*/  IMAD.U32 R5, RZ, RZ, UR17 ;  /* 0x00000011ff057e24 */ /* 0x001fe2000f8e00ff */
[----:B------:R-:W-:Y:S01]  /*6460*/  CS2R R16, SRZ ;  /* 0x0000000000107805 */ /* 0x000fe2000001ff00 */
[----:B-1----:R-:W-:Y:S02]  /*6470*/  IMAD.U32 R6, RZ, RZ, UR4 ;  /* 0x00000004ff067e24 */ /* 0x002fe4000f8e00ff */
[----:B------:R-:W-:Y:S01]  /*6480*/  IMAD.U32 R7, RZ, RZ, UR5 ;  /* 0x00000005ff077e24 */ /* 0x000fe2000f8e00ff */
[----:B------:R-:W-:Y:S01]  /*6490*/  CS2R R18, SRZ ;  /* 0x0000000000127805 */ /* 0x000fe2000001ff00 */
[----:B------:R-:W-:Y:S01]  /*64a0*/  IMAD.U32 R20, RZ, RZ, UR10 ;  /* 0x0000000aff147e24 */ /* 0x000fe2000f8e00ff */
[----:B------:R-:W-:Y:S01]  /*64b0*/  PRMT R27, R12, 0x7632, R27 ;  /* 0x000076320c1b7816 */ /* 0x000fe2000000001b */
[----:B------:R-:W-:Y:S01]  /*64c0*/  IMAD.U32 R21, RZ, RZ, UR11 ;  /* 0x0000000bff157e24 */ /* 0x000fe2000f8e00ff */
[----:B------:R0:W-:Y:S01]  /*64d0*/  @P1 STG.E.U16 [R6.64], R15 ;  /* 0x0000000f06001986 */ /* 0x0001e2000c10150c */
[----:B------:R-:W-:-:S03]  /*64e0*/  IMAD.WIDE R4, R2, R5, c[0x0][0x178] ;  /* 0x00005e0002047625 */ /* 0x000fc600078e0205 */
[----:B------:R-:W-:Y:S04]  /*64f0*/  @P1 STG.E.U16 [R8.64], R22 ;  /* 0x0000001608001986 */ /* 0x000fe8000c10150c */
[----:B------:R-:W-:Y:S04]  /*6500*/  @P1 STG.E.U16 [R10.64], R26 ;  /* 0x0000001a0a001986 */ /* 0x000fe8000c10150c */
[----:B------:R1:W-:Y:S04]  /*6510*/  @P1 STG.E.U16 [R20.64], R27 ;  /* 0x0000001b14001986 */ /* 0x0003e8000c10150c */
[----:B------:R2:W3:Y:S01]  /*6520*/  @!P2 LDG.E.EF.128 R16, [R4.64] ;  /* 0x0000000c0410a981 */ /* 0x0004e2000c0e1d00 */
[----:B------:R-:W-:Y:S01]  /*6530*/  PLOP3.LUT P1, PT, PT, PT, UP0, 0x80, 0x0 ;  /* 0x000000000000781c */ /* 0x000fe20003f2f008 */
[----:B------:R-:W-:Y:S01]  /*6540*/  IMAD.U32 R23, RZ, RZ, UR17 ;  /* 0x00000011ff177e24 */ /* 0x000fe2000f8e00ff */
[----:B------:R-:W-:Y:S01]  /*6550*/  IADD3 R0, R2, 0x8, RZ ;  /* 0x0000000802007810 */ /* 0x000fe20007ffe0ff */
[----:B------:R-:W-:Y:S01]  /*6560*/  CS2R R12, SRZ ;  /* 0x00000000000c7805 */ /* 0x000fe2000001ff00 */
[----:B0-----:R-:W-:-:S03]  /*6570*/  CS2R R14, SRZ ;  /* 0x00000000000e7805 */ /* 0x001fc6000001ff00 */
[----:B------:R-:W-:-:S06]  /*6580*/  IMAD.WIDE R6, R0, R23, c[0x0][0x178] ;  /* 0x00005e0000067625 */ /* 0x000fcc00078e0217 */
[----:B------:R0:W4:Y:S01]  /*6590*/  @!P1 LDG.E.EF.128 R12, [R6.64] ;  /* 0x0000000c060c9981 */ /* 0x000122000c0e1d00 */
[----:B-1----:R-:W-:Y:S01]  /*65a0*/  IMAD.U32 R20, RZ, RZ, UR17 ;  /* 0x00000011ff147e24 */ /* 0x002fe2000f8e00ff */
[----:B------:R-:W-:Y:S01]  /*65b0*/  CS2R R8, SRZ ;  /* 0x0000000000087805 */ /* 0x000fe2000001ff00 */
[----:B------:R-:W-:Y:S02]  /*65c0*/  CS2R R10, SRZ ;  /* 0x00000000000a7805 */ /* 0x000fe4000001ff00 */
[----:B------:R-:W-:-:S05]  /*65d0*/  IMAD.WIDE R20, R3, R20, c[0x0][0x178] ;  /* 0x00005e0003147625 */ /* 0x000fca00078e0214 */
[----:B------:R1:W5:Y:S01]  /*65e0*/  @P0 LDG.E.EF.128 R8, [R20.64] ;  /* 0x0000000c14080981 */ /* 0x000362000c0e1d00 */
[----:B------:R-:W-:Y:S01]  /*65f0*/  IADD3 R22, R2, 0x808, RZ ;  /* 0x0000080802167810 */ /* 0x000fe20007ffe0ff */
[----:B--2---:R-:W-:Y:S01]  /*6600*/  CS2R R4, SRZ ;  /* 0x0000000000047805 */ /* 0x004fe2000001ff00 */
[----:B0-----:R-:W-:-:S03]  /*6610*/  CS2R R6, SRZ ;  /* 0x0000000000067805 */ /* 0x001fc6000001ff00 */
[----:B------:R-:W-:-:S05]  /*6620*/  IMAD.WIDE R22, R22, R23, c[0x0][0x178] ;  /* 0x00005e0016167625 */ /* 0x000fca00078e0217 */
[----:B------:R0:W2:Y:S01]  /*6630*/  @P0 LDG.E.EF.128 R4, [R22.64] ;  /* 0x0000000c16040981 */ /* 0x0000a2000c0e1d00 */
[----:B------:R-:W-:-:S04]  /*6640*/  FSETP.GE.AND P1, PT, R24, RZ, PT ;  /* 0x000000ff1800720b */ /* 0x000fc80003f26000 */
[----:B------:R-:W-:-:S05]  /*6650*/  FSEL R24, R24, RZ, !P1 ;  /* 0x000000ff18187208 */ /* 0x000fca0004800000 */
[----:B------:R-:W-:Y:S01]  /*6660*/  FADD R24, RZ, -R24 ;  /* 0x80000018ff187221 */ /* 0x000fe20000000000 */
[----:B------:R-:W-:-:S04]  /*6670*/  FSETP.GTU.AND P1, PT, R25, RZ, PT ;  /* 0x000000ff1900720b */ /* 0x000fc80003f2c000 */
[----:B------:R-:W-:Y:S02]  /*6680*/  FSETP.NAN.AND P2, PT, R24, R24, PT ;  /* 0x000000181800720b */ /* 0x000fe40003f48000 */
[----:B------:R-:W-:-:S04]  /*6690*/  FSEL R25, R25, RZ, P1 ;  /* 0x000000ff19197208 */ /* 0x000fc80000800000 */
[----:B------:R-:W-:-:S07]  /*66a0*/  FSETP.GT.AND P1, PT, R24, R25, PT ;  /* 0x000000191800720b */ /* 0x000fce0003f24000 */
[----:B------:R-:W-:-:S05]  /*66b0*/  @!P2 FSEL R24, R24, R25, P1 ;  /* 0x000000191818a208 */ /* 0x000fca0000800000 */
[----:B------:R-:W-:-:S05]  /*66c0*/  FMUL R24, R24, 0.0078740157186985015869 ;  /* 0x3c01020418187820 */ /* 0x000fca0000400000 */
[C---:B------:R-:W-:Y:S02]  /*66d0*/  FSETP.GT.AND P1, PT, R24.reuse, 9.9999997473787516356e-06, PT ;  /* 0x3727c5ac1800780b */ /* 0x040fe40003f24000 */
[----:B------:R-:W-:-:S11]  /*66e0*/  FSETP.NAN.AND P2, PT, R24, R24, PT ;  /* 0x000000181800720b */ /* 0x000fd60003f48000 */
[----:B------:R-:W-:-:S04]  /*66f0*/  @!P1 FSEL R24, R24, 9.9999997473787516356e-06, P2 ;  /* 0x3727c5ac18189808 */ /* 0x000fc80001000000 */
[C---:B------:R-:W-:Y:S02]  /*6700*/  FSETP.GT.AND P1, PT, |R24|.reuse, 8.50705917302346158658e+37, PT ;  /* 0x7e8000001800780b */ /* 0x040fe40003f24200 */
[----:B------:R-:W-:-:S11]  /*6710*/  FSETP.GEU.AND P2, PT, |R24|, 1.175494350822287508e-38, PT ;  /* 0x008000001800780b */ /* 0x000fd60003f4e200 */
[----:B------:R-:W-:-:S04]  /*6720*/  @P1 FMUL R24, R24, 0.25 ;  /* 0x3e80000018181820 */ /* 0x000fc80000400000 */
[----:B------:R-:W-:Y:S01]  /*6730*/  @!P2 FMUL R24, R24, 16777216 ;  /* 0x4b8000001818a820 */ /* 0x000fe20000400000 */
[----:B-1----:R-:W-:-:S05]  /*6740*/  IMAD.MOV.U32 R21, RZ, RZ, 0x3e800000 ;  /* 0x3e800000ff157424 */ /* 0x002fca00078e00ff */
[----:B------:R-:W1:Y:S01]  /*6750*/  MUFU.RCP R24, R24 ;  /* 0x0000001800187308 */ /* 0x000e620000001000 */
[----:B------:R-:W-:-:S05]  /*6760*/  FSEL R21, R21, 1, P1 ;  /* 0x3f80000015157808 */ /* 0x000fca0000800000 */
[----:B------:R-:W-:Y:S01]  /*6770*/  @!P2 FMUL R21, R21, 16777216 ;  /* 0x4b8000001515a820 */ /* 0x000fe20000400000 */
[----:B---3--:R-:W-:-:S05]  /*6780*/  PRMT R0, R16, 0x7632, R0 ;  /* 0x0000763210007816 */ /* 0x008fca0000000000 */
[----:B0-----:R-:W-:Y:S01]  /*6790*/  IMAD.U32 R23, R0, 0x10000, RZ ;  /* 0x0001000000177824 */ /* 0x001fe200078e00ff */
[----:B-1----:R-:W-:Y:S01]  /*67a0*/  FMUL R0, R24, R21 ;  /* 0x0000001518007220 */ /* 0x002fe20000400000 */
[----:B------:R-:W-:-:S04]  /*67b0*/  IMAD.U32 R21, R16, 0x10000, RZ ;  /* 0x0001000010157824 */ /* 0x000fc800078e00ff */
[-C--:B------:R-:W-:Y:S01]  /*67c0*/  FMUL R20, R21, R0.reuse ;  /* 0x0000000015147220 */ /* 0x080fe20000400000 */
[C---:B------:R-:W-:Y:S01]  /*67d0*/  IMAD.U32 R21, R17.reuse, 0x10000, RZ ;  /* 0x0001000011157824 */ /* 0x040fe200078e00ff */
[----:B------:R-:W-:Y:S01]  /*67e0*/  PRMT R17, R17, 0x7632, R17 ;  /* 0x0000763211117816 */ /* 0x000fe20000000011 */
[----:B------:R-:W-:-:S04]  /*67f0*/  FMUL R16, R23, R0 ;  /* 0x0000000017107220 */ /* 0x000fc80000400000 */
[----:B------:R-:W-:Y:S01]  /*6800*/  IMAD.U32 R23, R17, 0x10000, RZ ;  /* 0x0001000011177824 */ /* 0x000fe200078e00ff */
[-C--:B------:R-:W-:Y:S01]  /*6810*/  FMUL R24, R21, R0.reuse ;  /* 0x0000000015187220 */ /* 0x080fe20000400000 */
[C---:B------:R-:W-:Y:S02]  /*6820*/  PRMT R21, R18.reuse, 0x7632, R21 ;  /* 0x0000763212157816 */ /* 0x040fe40000000015 */
[-C--:B------:R-:W-:Y:S01]  /*6830*/  FMUL R26, R23, R0.reuse ;  /* 0x00000000171a7220 */ /* 0x080fe20000400000 */
[----:B------:R-:W-:Y:S02]  /*6840*/  IMAD.U32 R23, R18, 0x10000, RZ ;  /* 0x0001000012177824 */ /* 0x000fe400078e00ff */
[----:B------:R-:W-:Y:S02]  /*6850*/  IMAD.U32 R25, R21, 0x10000, RZ ;  /* 0x0001000015197824 */ /* 0x000fe400078e00ff */
[-C--:B------:R-:W-:Y:S01]  /*6860*/  FMUL R22, R23, R0.reuse ;  /* 0x0000000017167220 */ /* 0x080fe20000400000 */
[C---:B------:R-:W-:Y:S01]  /*6870*/  IMAD.U32 R23, R19.reuse, 0x10000, RZ ;  /* 0x0001000013177824 */ /* 0x040fe200078e00ff */
[----:B------:R-:W-:Y:S01]  /*6880*/  PRMT R19, R19, 0x7632, R19 ;  /* 0x0000763213137816 */ /* 0x000fe20000000013 */
[-C--:B------:R-:W-:Y:S01]  /*6890*/  FMUL R18, R25, R0.reuse ;  /* 0x0000000019127220 */ /* 0x080fe20000400000 */
[----:B------:R0:W-:Y:S03]  /*68a0*/  FRND R21, R26 ;  /* 0x0000001a00157307 */ /* 0x0001e60000201000 */
[----:B------:R-:W-:Y:S01]  /*68b0*/  IMAD.U32 R25, R19, 0x10000, RZ ;  /* 0x0001000013197824 */ /* 0x000fe200078e00ff */
[----:B------:R-:W-:Y:S01]  /*68c0*/  FMUL R28, R23, R0 ;  /* 0x00000000171c7220 */ /* 0x000fe20000400000 */
[----:B----4-:R-:W-:-:S02]  /*68d0*/  PRMT R23, R12, 0x7632, R23 ;  /* 0x000076320c177816 */ /* 0x010fc40000000017 */
[-C--:B0-----:R-:W-:Y:S01]  /*68e0*/  FMUL R26, R25, R0.reuse ;  /* 0x00000000191a7220 */ /* 0x081fe20000400000 */
[----:B------:R-:W-:Y:S01]  /*68f0*/  IMAD.U32 R25, R12, 0x10000, RZ ;  /* 0x000100000c197824 */ /* 0x000fe200078e00ff */
[----:B------:R0:W-:Y:S01]  /*6900*/  FRND R17, R24 ;  /* 0x0000001800117307 */ /* 0x0001e20000201000 */
[----:B------:R-:W-:Y:S02]  /*6910*/  IMAD.U32 R27, R23, 0x10000, RZ ;  /* 0x00010000171b7824 */ /* 0x000fe400078e00ff */
[-C--:B0-----:R-:W-:Y:S01]  /*6920*/  FMUL R24, R25, R0.reuse ;  /* 0x0000000019187220 */ /* 0x081fe20000400000 */
[C---:B------:R-:W-:Y:S01]  /*6930*/  IMAD.U32 R25, R13.reuse, 0x10000, RZ ;  /* 0x000100000d197824 */ /* 0x040fe200078e00ff */
[----:B------:R-:W-:Y:S01]  /*6940*/  PRMT R13, R13, 0x7632, R13 ;  /* 0x000076320d0d7816 */ /* 0x000fe2000000000d */
[----:B------:R-:W-:-:S04]  /*6950*/  FMUL R12, R27, R0 ;  /* 0x000000001b0c7220 */ /* 0x000fc80000400000 */
[----:B------:R-:W-:Y:S01]  /*6960*/  IMAD.U32 R27, R13, 0x10000, RZ ;  /* 0x000100000d1b7824 */ /* 0x000fe200078e00ff */
[----:B------:R0:W-:Y:S03]  /*6970*/  FRND R19, R28 ;  /* 0x0000001c00137307 */ /* 0x0001e60000201000 */
[-C--:B------:R-:W-:Y:S01]  /*6980*/  FMUL R30, R27, R0.reuse ;  /* 0x000000001b1e7220 */ /* 0x080fe20000400000 */
[C---:B------:R-:W-:Y:S01]  /*6990*/  IMAD.U32 R27, R14.reuse, 0x10000, RZ ;  /* 0x000100000e1b7824 */ /* 0x040fe200078e00ff */
[-C--:B0-----:R-:W-:Y:S01]  /*69a0*/  FMUL R28, R25, R0.reuse ;  /* 0x00000000191c7220 */ /* 0x081fe20000400000 */
[----:B------:R-:W-:Y:S02]  /*69b0*/  PRMT R25, R14, 0x7632, R25 ;  /* 0x000076320e197816 */ /* 0x000fe40000000019 */
[----:B------:R0:W-:Y:S03]  /*69c0*/  FRND R23, R26 ;  /* 0x0000001a00177307 */ /* 0x0001e60000201000 */
[----:B------:R-:W-:Y:S01]  /*69d0*/  IMAD.U32 R29, R25, 0x10000, RZ ;  /* 0x00010000191d7824 */ /* 0x000fe200078e00ff */
[-C--:B0-----:R-:W-:Y:S01]  /*69e0*/  FMUL R26, R27, R0.reuse ;  /* 0x000000001b1a7220 */ /* 0x081fe20000400000 */
[C---:B------:R-:W-:Y:S01]  /*69f0*/  IMAD.U32 R27, R15.reuse, 0x10000, RZ ;  /* 0x000100000f1b7824 */ /* 0x040fe200078e00ff */
[----:B------:R-:W-:Y:S01]  /*6a00*/  PRMT R15, R15, 0x7632, R15 ;  /* 0x000076320f0f7816 */ /* 0x000fe2000000000f */
[-C--:B------:R-:W-:Y:S01]  /*6a10*/  FMUL R14, R29, R0.reuse ;  /* 0x000000001d0e7220 */ /* 0x080fe20000400000 */
[----:B------:R0:W-:Y:S03]  /*6a20*/  FRND R25, R30 ;  /* 0x0000001e00197307 */ /* 0x0001e60000201000 */
[----:B------:R-:W-:Y:S01]  /*6a30*/  IMAD.U32 R29, R15, 0x10000, RZ ;  /* 0x000100000f1d7824 */ /* 0x000fe200078e00ff */
[----:B------:R-:W-:Y:S01]  /*6a40*/  FMUL R32, R27, R0 ;  /* 0x000000001b207220 */ /* 0x000fe20000400000 */
[----:B-----5:R-:W-:-:S02]  /*6a50*/  PRMT R27, R8, 0x7632, R27 ;  /* 0x00007632081b7816 */ /* 0x020fc4000000001b */
        /* <DEDUP_REMOVED lines=23> */
[----:B--2---:R-:W-:-:S03]  /*6bd0*/  PRMT R31, R4, 0x7632, R31 ;  /* 0x00007632041f7816 */ /* 0x004fc6000000001f */
[----:B------:R-:W1:Y:S01]  /*6be0*/  FRND R16, R16 ;  /* 0x0000001000107307 */ /* 0x000e620000201000 */
[----:B0-----:R-:W-:Y:S01]  /*6bf0*/  FMUL R34, R33, R0 ;  /* 0x0000000021227220 */ /* 0x001fe20000400000 */
[----:B------:R-:W-:Y:S02]  /*6c00*/  IMAD.U32 R33, R4, 0x10000, RZ ;  /* 0x0001000004217824 */ /* 0x000fe400078e00ff */
[----:B------:R-:W-:-:S04]  /*6c10*/  IMAD.U32 R35, R31, 0x10000, RZ ;  /* 0x000100001f237824 */ /* 0x000fc800078e00ff */
[----:B------:R0:W-:Y:S01]  /*6c20*/  FRND R9, R32 ;  /* 0x0000002000097307 */ /* 0x0001e20000201000 */
[----:B------:R-:W-:-:S07]  /*6c30*/  FMUL R4, R35, R0 ;  /* 0x0000000023047220 */ /* 0x000fce0000400000 */
[----:B------:R-:W2:Y:S01]  /*6c40*/  FRND R20, R20 ;  /* 0x0000001400147307 */ /* 0x000ea20000201000 */
[----:B0-----:R-:W-:Y:S01]  /*6c50*/  FMUL R32, R33, R0 ;  /* 0x0000000021207220 */ /* 0x001fe20000400000 */
[C---:B------:R-:W-:Y:S01]  /*6c60*/  IMAD.U32 R33, R5.reuse, 0x10000, RZ ;  /* 0x0001000005217824 */ /* 0x040fe200078e00ff */
[----:B------:R-:W-:-:S05]  /*6c70*/  PRMT R5, R5, 0x7632, R5 ;  /* 0x0000763205057816 */ /* 0x000fca0000000005 */
[----:B------:R-:W-:Y:S01]  /*6c80*/  IMAD.U32 R35, R5, 0x10000, RZ ;  /* 0x0001000005237824 */ /* 0x000fe200078e00ff */
[----:B-1----:R-:W-:-:S03]  /*6c90*/  FSETP.GT.AND P2, PT, R16, -127, PT ;  /* 0xc2fe00001000780b */ /* 0x002fc60003f44000 */
[----:B------:R-:W-:Y:S01]  /*6ca0*/  FMUL R38, R35, R0 ;  /* 0x0000000023267220 */ /* 0x000fe20000400000 */
[----:B------:R-:W-:Y:S01]  /*6cb0*/  IMAD.U32 R35, R6, 0x10000, RZ ;  /* 0x0001000006237824 */ /* 0x000fe200078e00ff */
[----:B------:R0:W-:Y:S01]  /*6cc0*/  FRND R31, R34 ;  /* 0x00000022001f7307 */ /* 0x0001e20000201000 */
[----:B--2---:R-:W-:-:S07]  /*6cd0*/  FSETP.GT.AND P3, PT, R20, -127, PT ;  /* 0xc2fe00001400780b */ /* 0x004fce0003f64000 */
[----:B------:R1:W-:Y:S01]  /*6ce0*/  FRND R11, R36 ;  /* 0x00000024000b7307 */ /* 0x0003e20000201000 */
[----:B0-----:R-:W-:Y:S01]  /*6cf0*/  FMUL R34, R35, R0 ;  /* 0x0000000023227220 */ /* 0x001fe20000400000 */
[C---:B------:R-:W-:Y:S01]  /*6d00*/  IMAD.U32 R35, R7.reuse, 0x10000, RZ ;  /* 0x0001000007237824 */ /* 0x040fe200078e00ff */
[----:B------:R-:W-:Y:S02]  /*6d10*/  PRMT R7, R7, 0x7632, R7 ;  /* 0x0000763207077816 */ /* 0x000fe40000000007 */
[----:B------:R-:W-:Y:S01]  /*6d20*/  FSETP.NAN.AND P4, PT, R16, R16, PT ;  /* 0x000000101000720b */ /* 0x000fe20003f88000 */
[----:B-1----:R-:W-:Y:S01]  /*6d30*/  FMUL R36, R33, R0 ;  /* 0x0000000021247220 */ /* 0x002fe20000400000 */
[----:B------:R-:W-:Y:S02]  /*6d40*/  PRMT R33, R6, 0x7632, R33 ;  /* 0x0000763206217816 */ /* 0x000fe40000000021 */
[----:B------:R-:W-:Y:S01]  /*6d50*/  FSETP.GT.AND P1, PT, R17, -127, PT ;  /* 0xc2fe00001100780b */ /* 0x000fe20003f24000 */
[----:B------:R0:W-:Y:S02]  /*6d60*/  FRND R5, R36 ;  /* 0x0000002400057307 */ /* 0x0001e40000201000 */
[----:B------:R-:W-:Y:S01]  /*6d70*/  IMAD.U32 R37, R33, 0x10000, RZ ;  /* 0x0001000021257824 */ /* 0x000fe200078e00ff */
[----:B------:R-:W-:-:S02]  /*6d80*/  @!P2 FSEL R16, R16, -127, P4 ;  /* 0xc2fe00001010a808 */ /* 0x000fc40002000000 */
[C---:B------:R-:W-:Y:S01]  /*6d90*/  FSETP.NAN.AND P4, PT, R20.reuse, R20, PT ;  /* 0x000000141400720b */ /* 0x040fe20003f88000 */
[-C--:B0-----:R-:W-:Y:S01]  /*6da0*/  FMUL R36, R35, R0.reuse ;  /* 0x0000000023247220 */ /* 0x081fe20000400000 */
[----:B------:R-:W-:Y:S01]  /*6db0*/  IMAD.U32 R35, R7, 0x10000, RZ ;  /* 0x0001000007237824 */ /* 0x000fe200078e00ff */
[----:B------:R-:W0:Y:S01]  /*6dc0*/  FRND R18, R18 ;  /* 0x0000001200127307 */ /* 0x000e220000201000 */
[-C--:B------:R-:W-:Y:S02]  /*6dd0*/  FMUL R37, R37, R0.reuse ;  /* 0x0000000025257220 */ /* 0x080fe40000400000 */
[----:B------:R-:W-:Y:S01]  /*6de0*/  FMUL R0, R35, R0 ;  /* 0x0000000023007220 */ /* 0x000fe20000400000 */
[----:B------:R-:W-:Y:S02]  /*6df0*/  @!P3 FSEL R20, R20, -127, P4 ;  /* 0xc2fe00001414b808 */ /* 0x000fe40002000000 */
[----:B------:R-:W-:Y:S02]  /*6e00*/  FSETP.GT.AND P2, PT, R21, -127, PT ;  /* 0xc2fe00001500780b */ /* 0x000fe40003f44000 */
[----:B------:R-:W1:Y:S01]  /*6e10*/  FRND R22, R22 ;  /* 0x0000001600167307 */ /* 0x000e620000201000 */
[----:B------:R-:W-:-:S07]  /*6e20*/  FSETP.NAN.AND P3, PT, R17, R17, PT ;  /* 0x000000111100720b */ /* 0x000fce0003f68000 */
[----:B------:R-:W2:Y:S01]  /*6e30*/  F2I.S16.TRUNC.NTZ R35, R16 ;  /* 0x0000001000237305 */ /* 0x000ea2000020e900 */
[----:B------:R-:W-:Y:S02]  /*6e40*/  @!P1 FSEL R17, R17, -127, P3 ;  /* 0xc2fe000011119808 */ /* 0x000fe40001800000 */
[----:B------:R-:W-:Y:S02]  /*6e50*/  FSETP.GEU.AND P1, PT, R16, 127, PT ;  /* 0x42fe00001000780b */ /* 0x000fe40003f2e000 */
[----:B0-----:R-:W-:-:S03]  /*6e60*/  FSETP.GT.AND P4, PT, R18, -127, PT ;  /* 0xc2fe00001200780b */ /* 0x001fc60003f84000 */
[----:B------:R-:W-:Y:S01]  /*6e70*/  FRND R7, R36 ;  /* 0x0000002400077307 */ /* 0x000fe20000201000 */
[----:B------:R-:W-:-:S07]  /*6e80*/  FSETP.NAN.AND P3, PT, R21, R21, PT ;  /* 0x000000151500720b */ /* 0x000fce0003f68000 */
[----:B------:R-:W0:Y:S01]  /*6e90*/  F2I.S16.TRUNC.NTZ R36, R20 ;  /* 0x0000001400247305 */ /* 0x000e22000020e900 */
[----:B------:R-:W-:Y:S02]  /*6ea0*/  @!P2 FSEL R21, R21, -127, P3 ;  /* 0xc2fe00001515a808 */ /* 0x000fe40001800000 */
[----:B------:R-:W-:Y:S02]  /*6eb0*/  FSETP.NAN.AND P5, PT, R16, R16, PT ;  /* 0x000000101000720b */ /* 0x000fe40003fa8000 */
[----:B-1----:R-:W-:-:S03]  /*6ec0*/  FSETP.GT.AND P3, PT, R22, -127, PT ;  /* 0xc2fe00001600780b */ /* 0x002fc60003f64000 */
[----:B------:R-:W-:Y:S01]  /*6ed0*/  FRND R6, R37 ;  /* 0x0000002500067307 */ /* 0x000fe20000201000 */
[----:B------:R-:W-:Y:S02]  /*6ee0*/  FSETP.GEU.AND P2, PT, R20, 127, PT ;  /* 0x42fe00001400780b */ /* 0x000fe40003f4e000 */
[----:B--2---:R-:W-:-:S05]  /*6ef0*/  LOP3.LUT R35, R35, 0xffff, RZ, 0xc0, !PT ;  /* 0x0000ffff23237812 */ /* 0x004fca00078ec0ff */
[----:B------:R-:W1:Y:S01]  /*6f00*/  F2I.S16.TRUNC.NTZ R37, R17 ;  /* 0x0000001100257305 */ /* 0x000e62000020e900 */
[C---:B------:R-:W-:Y:S02]  /*6f10*/  FSETP.NAN.AND P6, PT, R18.reuse, R18, PT ;  /* 0x000000121200720b */ /* 0x040fe40003fc8000 */
[----:B------:R-:W-:Y:S02]  /*6f20*/  @P1 SEL R35, R35, 0x7f, P5 ;  /* 0x0000007f23231807 */ /* 0x000fe40002800000 */
[----:B------:R-:W-:Y:S02]  /*6f30*/  FSETP.GEU.AND P1, PT, R17, 127, PT ;  /* 0x42fe00001100780b */ /* 0x000fe40003f2e000 */
[----:B------:R-:W-:Y:S01]  /*6f40*/  @!P4 FSEL R18, R18, -127, P6 ;  /* 0xc2fe00001212c808 */ /* 0x000fe20003000000 */
[----:B------:R-:W2:Y:S01]  /*6f50*/  FRND R12, R12 ;  /* 0x0000000c000c7307 */ /* 0x000ea20000201000 */
[----:B------:R-:W-:Y:S02]  /*6f60*/  FSETP.NAN.AND P4, PT, R20, R20, PT ;  /* 0x000000141400720b */ /* 0x000fe40003f88000 */
[----:B------:R-:W-:-:S02]  /*6f70*/  FSETP.NAN.AND P6, PT, R22, R22, PT ;  /* 0x000000161600720b */ /* 0x000fc40003fc8000 */
[----:B------:R-:W-:-:S03]  /*6f80*/  FSETP.GT.AND P5, PT, R19, -127, PT ;  /* 0xc2fe00001300780b */ /* 0x000fc60003fa4000 */
[----:B------:R-:W3:Y:S01]  /*6f90*/  F2I.S16.TRUNC.NTZ R16, R21 ;  /* 0x0000001500107305 */ /* 0x000ee2000020e900 */
[----:B0-----:R-:W-:Y:S02]  /*6fa0*/  LOP3.LUT R36, R36, 0xffff, RZ, 0xc0, !PT ;  /* 0x0000ffff24247812 */ /* 0x001fe400078ec0ff */
[----:B------:R-:W-:Y:S02]  /*6fb0*/  @!P3 FSEL R22, R22, -127, P6 ;  /* 0xc2fe00001616b808 */ /* 0x000fe40003000000 */
[----:B------:R-:W-:-:S03]  /*6fc0*/  @P2 SEL R36, R36, 0x7f, P4 ;  /* 0x0000007f24242807 */ /* 0x000fc60002000000 */
[----:B------:R-:W0:Y:S01]  /*6fd0*/  FRND R24, R24 ;  /* 0x0000001800187307 */ /* 0x000e220000201000 */
[----:B------:R-:W-:Y:S02]  /*6fe0*/  FSETP.NAN.AND P3, PT, R17, R17, PT ;  /* 0x000000111100720b */ /* 0x000fe40003f68000 */
[----:B------:R-:W-:Y:S02]  /*6ff0*/  FSETP.GT.AND P4, PT, R23, -127, PT ;  /* 0xc2fe00001700780b */ /* 0x000fe40003f84000 */
[----:B------:R-:W-:-:S03]  /*7000*/  FSETP.GEU.AND P2, PT, R21, 127, PT ;  /* 0x42fe00001500780b */ /* 0x000fc60003f4e000 */
[----:B------:R-:W4:Y:S01]  /*7010*/  F2I.S16.TRUNC.NTZ R20, R18 ;  /* 0x0000001200147305 */ /* 0x000f22000020e900 */
[----:B-1----:R-:W-:Y:S02]  /*7020*/  LOP3.LUT R37, R37, 0xffff, RZ, 0xc0, !PT ;  /* 0x0000ffff25257812 */ /* 0x002fe400078ec0ff */
[----:B------:R-:W-:Y:S02]  /*7030*/  FSETP.NAN.AND P6, PT, R19, R19, PT ;  /* 0x000000131300720b */ /* 0x000fe40003fc8000 */
[----:B------:R-:W-:Y:S02]  /*7040*/  @P1 SEL R37, R37, 0x7f, P3 ;  /* 0x0000007f25251807 */ /* 0x000fe40001800000 */
[----:B------:R-:W-:Y:S01]  /*7050*/  FSETP.GEU.AND P1, PT, R18, 127, PT ;  /* 0x42fe00001200780b */ /* 0x000fe20003f2e000 */
[----:B------:R-:W1:Y:S01]  /*7060*/  F2I.S16.TRUNC.NTZ R17, R22 ;  /* 0x0000001600117305 */ /* 0x000e62000020e900 */
[----:B------:R-:W-:Y:S02]  /*7070*/  @!P5 FSEL R19, R19, -127, P6 ;  /* 0xc2fe00001313d808 */ /* 0x000fe40003000000 */
[----:B------:R-:W-:-:S02]  /*7080*/  FSETP.NAN.AND P5, PT, R21, R21, PT ;  /* 0x000000151500720b */ /* 0x000fc40003fa8000 */
[C---:B------:R-:W-:Y:S02]  /*7090*/  FSETP.NAN.AND P6, PT, R23.reuse, R23, PT ;  /* 0x000000171700720b */ /* 0x040fe40003fc8000 */
[----:B--2---:R-:W-:Y:S02]  /*70a0*/  FSETP.GT.AND P3, PT, R12, -127, PT ;  /* 0xc2fe00000c00780b */ /* 0x004fe40003f64000 */
[----:B---3--:R-:W-:Y:S01]  /*70b0*/  LOP3.LUT R16, R16, 0xffff, RZ, 0xc0, !PT ;  /* 0x0000ffff10107812 */ /* 0x008fe200078ec0ff */
[----:B------:R-:W2:Y:S01]  /*70c0*/  F2I.S16.TRUNC.NTZ R21, R19 ;  /* 0x0000001300157305 */ /* 0x000ea2000020e900 */
[----:B------:R-:W-:Y:S02]  /*70d0*/  @!P4 FSEL R23, R23, -127, P6 ;  /* 0xc2fe00001717c808 */ /* 0x000fe40003000000 */
[----:B------:R-:W-:Y:S02]  /*70e0*/  @P2 SEL R16, R16, 0x7f, P5 ;  /* 0x0000007f10102807 */ /* 0x000fe40002800000 */
[----:B------:R-:W-:-:S02]  /*70f0*/  FSETP.NAN.AND P4, PT, R18, R18, PT ;  /* 0x000000121200720b */ /* 0x000fc40003f88000 */
[----:B0-----:R-:W-:Y:S02]  /*7100*/  FSETP.GT.AND P5, PT, R24, -127, PT ;  /* 0xc2fe00001800780b */ /* 0x001fe40003fa4000 */
[----:B------:R-:W-:Y:S02]  /*7110*/  FSETP.GEU.AND P2, PT, R22, 127, PT ;  /* 0x42fe00001600780b */ /* 0x000fe40003f4e000 */
[----:B----4-:R-:W-:Y:S02]  /*7120*/  LOP3.LUT R20, R20, 0xffff, RZ, 0xc0, !PT ;  /* 0x0000ffff14147812 */ /* 0x010fe400078ec0ff */
[----:B------:R-:W-:Y:S02]  /*7130*/  FSETP.NAN.AND P6, PT, R12, R12, PT ;  /* 0x0000000c0c00720b */ /* 0x000fe40003fc8000 */
[----:B------:R-:W-:Y:S02]  /*7140*/  @P1 SEL R20, R20, 0x7f, P4 ;  /* 0x0000007f14141807 */ /* 0x000fe40002000000 */
[----:B------:R-:W-:Y:S01]  /*7150*/  FSETP.GEU.AND P1, PT, R19, 127, PT ;  /* 0x42fe00001300780b */ /* 0x000fe20003f2e000 */
[----:B------:R-:W0:Y:S01]  /*7160*/  FRND R14, R14 ;  /* 0x0000000e000e7307 */ /* 0x000e220000201000 */
[----:B------:R-:W-:-:S02]  /*7170*/  @!P3 FSEL R12, R12, -127, P6 ;  /* 0xc2fe00000c0cb808 */ /* 0x000fc40003000000 */
[----:B------:R-:W-:Y:S02]  /*7180*/  FSETP.NAN.AND P3, PT, R22, R22, PT ;  /* 0x000000161600720b */ /* 0x000fe40003f68000 */
[----:B------:R-:W-:-:S03]  /*7190*/  FSETP.NAN.AND P6, PT, R24, R24, PT ;  /* 0x000000181800720b */ /* 0x000fc60003fc8000 */
[----:B------:R-:W3:Y:S01]  /*71a0*/  F2I.S16.TRUNC.NTZ R18, R23 ;  /* 0x0000001700127305 */ /* 0x000ee2000020e900 */
[----:B------:R-:W-:Y:S02]  /*71b0*/  FSETP.GT.AND P4, PT, R13, -127, PT ;  /* 0xc2fe00000d00780b */ /* 0x000fe40003f84000 */
[----:B-1----:R-:W-:Y:S02]  /*71c0*/  LOP3.LUT R17, R17, 0xffff, RZ, 0xc0, !PT ;  /* 0x0000ffff11117812 */ /* 0x002fe400078ec0ff */
[----:B------:R-:W-:Y:S02]  /*71d0*/  @!P5 FSEL R24, R24, -127, P6 ;  /* 0xc2fe00001818d808 */ /* 0x000fe40003000000 */
[----:B------:R-:W-:Y:S01]  /*71e0*/  @P2 SEL R17, R17, 0x7f, P3 ;  /* 0x0000007f11112807 */ /* 0x000fe20001800000 */
[----:B------:R-:W1:Y:S01]  /*71f0*/  FRND R26, R26 ;  /* 0x0000001a001a7307 */ /* 0x000e620000201000 */
[----:B------:R-:W-:Y:S02]  /*7200*/  FSETP.NAN.AND P5, PT, R19, R19, PT ;  /* 0x000000131300720b */ /* 0x000fe40003fa8000 */
[----:B------:R-:W-:-:S02]  /*7210*/  FSETP.GT.AND P3, PT, R25, -127, PT ;  /* 0xc2fe00001900780b */ /* 0x000fc40003f64000 */
[----:B------:R-:W-:-:S03]  /*7220*/  FSETP.GEU.AND P2, PT, R23, 127, PT ;  /* 0x42fe00001700780b */ /* 0x000fc60003f4e000 */
[----:B------:R-:W4:Y:S01]  /*7230*/  F2I.S16.TRUNC.NTZ R22, R12 ;  /* 0x0000000c00167305 */ /* 0x000f22000020e900 */
[----:B--2---:R-:W-:Y:S02]  /*7240*/  LOP3.LUT R21, R21, 0xffff, RZ, 0xc0, !PT ;  /* 0x0000ffff15157812 */ /* 0x004fe400078ec0ff */
[----:B------:R-:W-:Y:S02]  /*7250*/  FSETP.NAN.AND P6, PT, R13, R13, PT ;  /* 0x0000000d0d00720b */ /* 0x000fe40003fc8000 */
[----:B------:R-:W-:Y:S02]  /*7260*/  @P1 SEL R21, R21, 0x7f, P5 ;  /* 0x0000007f15151807 */ /* 0x000fe40002800000 */
[----:B------:R-:W-:Y:S01]  /*7270*/  FSETP.GEU.AND P1, PT, R12, 127, PT ;  /* 0x42fe00000c00780b */ /* 0x000fe20003f2e000 */
[----:B------:R-:W2:Y:S01]  /*7280*/  F2I.S16.TRUNC.NTZ R19, R24 ;  /* 0x0000001800137305 */ /* 0x000ea2000020e900 */
[----:B------:R-:W-:Y:S02]  /*7290*/  @!P4 FSEL R13, R13, -127, P6 ;  /* 0xc2fe00000d0dc808 */ /* 0x000fe40003000000 */
[----:B------:R-:W-:-:S02]  /*72a0*/  FSETP.NAN.AND P4, PT, R23, R23, PT ;  /* 0x000000171700720b */ /* 0x000fc40003f88000 */
[C---:B------:R-:W-:Y:S02]  /*72b0*/  FSETP.NAN.AND P6, PT, R25.reuse, R25, PT ;  /* 0x000000191900720b */ /* 0x040fe40003fc8000 */
[----:B0-----:R-:W-:Y:S02]  /*72c0*/  FSETP.GT.AND P5, PT, R14, -127, PT ;  /* 0xc2fe00000e00780b */ /* 0x001fe40003fa4000 */
[----:B---3--:R-:W-:Y:S01]  /*72d0*/  LOP3.LUT R18, R18, 0xffff, RZ, 0xc0, !PT ;  /* 0x0000ffff12127812 */ /* 0x008fe200078ec0ff */
[----:B------:R-:W0:Y:S01]  /*72e0*/  F2I.S16.TRUNC.NTZ R23, R13 ;  /* 0x0000000d00177305 */ /* 0x000e22000020e900 */
[----:B------:R-:W-:Y:S02]  /*72f0*/  @!P3 FSEL R25, R25, -127, P6 ;  /* 0xc2fe00001919b808 */ /* 0x000fe40003000000 */
[----:B------:R-:W-:Y:S02]  /*7300*/  @P2 SEL R18, R18, 0x7f, P4 ;  /* 0x0000007f12122807 */ /* 0x000fe40002000000 */
[----:B------:R-:W-:-:S02]  /*7310*/  FSETP.NAN.AND P3, PT, R12, R12, PT ;  /* 0x0000000c0c00720b */ /* 0x000fc40003f68000 */
[----:B-1----:R-:W-:Y:S02]  /*7320*/  FSETP.GT.AND P4, PT, R26, -127, PT ;  /* 0xc2fe00001a00780b */ /* 0x002fe40003f84000 */
[----:B------:R-:W-:Y:S02]  /*7330*/  FSETP.GEU.AND P2, PT, R24, 127, PT ;  /* 0x42fe00001800780b */ /* 0x000fe40003f4e000 */
[----:B----4-:R-:W-:Y:S02]  /*7340*/  LOP3.LUT R22, R22, 0xffff, RZ, 0xc0, !PT ;  /* 0x0000ffff16167812 */ /* 0x010fe400078ec0ff */
[----:B------:R-:W-:Y:S02]  /*7350*/  FSETP.NAN.AND P6, PT, R14, R14, PT ;  /* 0x0000000e0e00720b */ /* 0x000fe40003fc8000 */
[----:B------:R-:W-:Y:S02]  /*7360*/  @P1 SEL R22, R22, 0x7f, P3 ;  /* 0x0000007f16161807 */ /* 0x000fe40001800000 */
[----:B------:R-:W-:Y:S01]  /*7370*/  FSETP.GEU.AND P1, PT, R13, 127, PT ;  /* 0x42fe00000d00780b */ /* 0x000fe20003f2e000 */
[----:B------:R-:W1:Y:S01]  /*7380*/  FRND R8, R8 ;  /* 0x0000000800087307 */ /* 0x000e620000201000 */
[----:B------:R-:W-:-:S02]  /*7390*/  @!P5 FSEL R14, R14, -127, P6 ;  /* 0xc2fe00000e0ed808 */ /* 0x000fc40003000000 */
[----:B------:R-:W-:Y:S02]  /*73a0*/  FSETP.NAN.AND P5, PT, R24, R24, PT ;  /* 0x000000181800720b */ /* 0x000fe40003fa8000 */
[----:B------:R-:W-:-:S03]  /*73b0*/  FSETP.NAN.AND P6, PT, R26, R26, PT ;  /* 0x0000001a1a00720b */ /* 0x000fc60003fc8000 */
[----:B------:R-:W3:Y:S01]  /*73c0*/  F2I.S16.TRUNC.NTZ R12, R25 ;  /* 0x00000019000c7305 */ /* 0x000ee2000020e900 */
[----:B------:R-:W-:Y:S02]  /*73d0*/  FSETP.GT.AND P3, PT, R15, -127, PT ;  /* 0xc2fe00000f00780b */ /* 0x000fe40003f64000 */
[----:B--2---:R-:W-:Y:S02]  /*73e0*/  LOP3.LUT R19, R19, 0xffff, RZ, 0xc0, !PT ;  /* 0x0000ffff13137812 */ /* 0x004fe400078ec0ff */
[----:B------:R-:W-:Y:S02]  /*73f0*/  @!P4 FSEL R26, R26, -127, P6 ;  /* 0xc2fe00001a1ac808 */ /* 0x000fe40003000000 */
[----:B------:R-:W-:Y:S01]  /*7400*/  @P2 SEL R19, R19, 0x7f, P5 ;  /* 0x0000007f13132807 */ /* 0x000fe20002800000 */
[----:B------:R-:W2:Y:S01]  /*7410*/  FRND R28, R28 ;  /* 0x0000001c001c7307 */ /* 0x000ea20000201000 */
[----:B------:R-:W-:Y:S02]  /*7420*/  FSETP.NAN.AND P4, PT, R13, R13, PT ;  /* 0x0000000d0d00720b */ /* 0x000fe40003f88000 */
[----:B------:R-:W-:-:S02]  /*7430*/  FSETP.GT.AND P5, PT, R27, -127, PT ;  /* 0xc2fe00001b00780b */ /* 0x000fc40003fa4000 */
[----:B------:R-:W-:-:S03]  /*7440*/  FSETP.GEU.AND P2, PT, R25, 127, PT ;  /* 0x42fe00001900780b */ /* 0x000fc60003f4e000 */
[----:B------:R-:W4:Y:S01]  /*7450*/  F2I.S16.TRUNC.NTZ R24, R14 ;  /* 0x0000000e00187305 */ /* 0x000f22000020e900 */
[----:B0-----:R-:W-:Y:S02]  /*7460*/  LOP3.LUT R23, R23, 0xffff, RZ, 0xc0, !PT ;  /* 0x0000ffff17177812 */ /* 0x001fe400078ec0ff */
[----:B------:R-:W-:Y:S02]  /*7470*/  FSETP.NAN.AND P6, PT, R15, R15, PT ;  /* 0x0000000f0f00720b */ /* 0x000fe40003fc8000 */
[----:B------:R-:W-:Y:S02]  /*7480*/  @P1 SEL R23, R23, 0x7f, P4 ;  /* 0x0000007f17171807 */ /* 0x000fe40002000000 */
[----:B------:R-:W-:Y:S01]  /*7490*/  FSETP.GEU.AND P1, PT, R14, 127, PT ;  /* 0x42fe00000e00780b */ /* 0x000fe20003f2e000 */
[----:B------:R-:W0:Y:S01]  /*74a0*/  F2I.S16.TRUNC.NTZ R13, R26 ;  /* 0x0000001a000d7305 */ /* 0x000e22000020e900 */
[----:B------:R-:W-:Y:S02]  /*74b0*/  @!P3 FSEL R15, R15, -127, P6 ;  /* 0xc2fe00000f0fb808 */ /* 0x000fe40003000000 */
[----:B------:R-:W-:-:S02]  /*74c0*/  FSETP.NAN.AND P3, PT, R25, R25, PT ;  /* 0x000000191900720b */ /* 0x000fc40003f68000 */
[C---:B------:R-:W-:Y:S02]  /*74d0*/  FSETP.NAN.AND P6, PT, R27.reuse, R27, PT ;  /* 0x0000001b1b00720b */ /* 0x040fe40003fc8000 */
[----:B-1----:R-:W-:Y:S02]  /*74e0*/  FSETP.GT.AND P4, PT, R8, -127, PT ;  /* 0xc2fe00000800780b */ /* 0x002fe40003f84000 */
[----:B---3--:R-:W-:Y:S01]  /*74f0*/  LOP3.LUT R12, R12, 0xffff, RZ, 0xc0, !PT ;  /* 0x0000ffff0c0c7812 */ /* 0x008fe200078ec0ff */
[----:B------:R-:W1:Y:S01]  /*7500*/  F2I.S16.TRUNC.NTZ R25, R15 ;  /* 0x0000000f00197305 */ /* 0x000e62000020e900 */
[----:B------:R-:W-:Y:S02]  /*7510*/  @!P5 FSEL R27, R27, -127, P6 ;  /* 0xc2fe00001b1bd808 */ /* 0x000fe40003000000 */
[----:B------:R-:W-:Y:S02]  /*7520*/  @P2 SEL R12, R12, 0x7f, P3 ;  /* 0x0000007f0c0c2807 */ /* 0x000fe40001800000 */
[----:B------:R-:W-:-:S02]  /*7530*/  FSETP.NAN.AND P5, PT, R14, R14, PT ;  /* 0x0000000e0e00720b */ /* 0x000fc40003fa8000 */
[----:B--2---:R-:W-:Y:S02]  /*7540*/  FSETP.GT.AND P2, PT, R28, -127, PT ;  /* 0xc2fe00001c00780b */ /* 0x004fe40003f44000 */
[----:B------:R-:W-:Y:S02]  /*7550*/  FSETP.GEU.AND P3, PT, R26, 127, PT ;  /* 0x42fe00001a00780b */ /* 0x000fe40003f6e000 */
[----:B----4-:R-:W-:Y:S02]  /*7560*/  LOP3.LUT R24, R24, 0xffff, RZ, 0xc0, !PT ;  /* 0x0000ffff18187812 */ /* 0x010fe400078ec0ff */
[----:B------:R-:W-:Y:S02]  /*7570*/  FSETP.NAN.AND P6, PT, R8, R8, PT ;  /* 0x000000080800720b */ /* 0x000fe40003fc8000 */
[----:B------:R-:W-:Y:S02]  /*7580*/  @P1 SEL R24, R24, 0x7f, P5 ;  /* 0x0000007f18181807 */ /* 0x000fe40002800000 */
[----:B------:R-:W-:Y:S01]  /*7590*/  FSETP.GEU.AND P1, PT, R15, 127, PT ;  /* 0x42fe00000f00780b */ /* 0x000fe20003f2e000 */
[----:B------:R-:W2:Y:S01]  /*75a0*/  FRND R10, R10 ;  /* 0x0000000a000a7307 */ /* 0x000ea20000201000 */
[----:B------:R-:W-:-:S02]  /*75b0*/  @!P4 FSEL R8, R8, -127, P6 ;  /* 0xc2fe00000808c808 */ /* 0x000fc40003000000 */
[----:B------:R-:W-:Y:S02]  /*75c0*/  FSETP.NAN.AND P4, PT, R26, R26, PT ;  /* 0x0000001a1a00720b */ /* 0x000fe40003f88000 */
[----:B------:R-:W-:-:S03]  /*75d0*/  FSETP.NAN.AND P6, PT, R28, R28, PT ;  /* 0x0000001c1c00720b */ /* 0x000fc60003fc8000 */
[----:B------:R-:W3:Y:S01]  /*75e0*/  F2I.S16.TRUNC.NTZ R14, R27 ;  /* 0x0000001b000e7305 */ /* 0x000ee2000020e900 */
[----:B------:R-:W-:Y:S02]  /*75f0*/  FSETP.GT.AND P5, PT, R9, -127, PT ;  /* 0xc2fe00000900780b */ /* 0x000fe40003fa4000 */
[----:B0-----:R-:W-:Y:S02]  /*7600*/  LOP3.LUT R13, R13, 0xffff, RZ, 0xc0, !PT ;  /* 0x0000ffff0d0d7812 */ /* 0x001fe400078ec0ff */
[----:B------:R-:W-:Y:S02]  /*7610*/  @!P2 FSEL R28, R28, -127, P6 ;  /* 0xc2fe00001c1ca808 */ /* 0x000fe40003000000 */
[----:B------:R-:W-:Y:S01]  /*7620*/  @P3 SEL R13, R13, 0x7f, P4 ;  /* 0x0000007f0d0d3807 */ /* 0x000fe20002000000 */
[----:B------:R-:W0:Y:S01]  /*7630*/  FRND R30, R30 ;  /* 0x0000001e001e7307 */ /* 0x000e220000201000 */
[----:B------:R-:W-:Y:S02]  /*7640*/  FSETP.NAN.AND P2, PT, R15, R15, PT ;  /* 0x0000000f0f00720b */ /* 0x000fe40003f48000 */
[----:B------:R-:W-:-:S02]  /*7650*/  FSETP.GT.AND P3, PT, R29, -127, PT ;  /* 0xc2fe00001d00780b */ /* 0x000fc40003f64000 */
        /* <DEDUP_REMOVED lines=29> */
[----:B------:R-:W-:Y:S02]  /*7830*/  PRMT R17, R17, 0x3340, R20 ;  /* 0x0000334011117816 */ /* 0x000fe40000000014 */
[----:B------:R-:W-:Y:S01]  /*7840*/  @!P5 FSEL R30, R30, -127, P6 ;  /* 0xc2fe00001e1ed808 */ /* 0x000fe20003000000 */
[----:B------:R-:W1:Y:S01]  /*7850*/  FRND R32, R32 ;  /* 0x0000002000207307 */ /* 0x000e620000201000 */
[----:B------:R-:W-:Y:S02]  /*7860*/  @P4 SEL R15, R15, 0x7f, P2 ;  /* 0x0000007f0f0f4807 */ /* 0x000fe40001000000 */
[----:B------:R-:W-:-:S02]  /*7870*/  FSETP.NAN.AND P5, PT, R9, R9, PT ;  /* 0x000000090900720b */ /* 0x000fc40003fa8000 */
[----:B------:R-:W-:-:S03]  /*7880*/  FSETP.GT.AND P4, PT, R31, -127, PT ;  /* 0xc2fe00001f00780b */ /* 0x000fc60003f84000 */
[----:B------:R-:W4:Y:S01]  /*7890*/  F2I.S16.TRUNC.NTZ R20, R10 ;  /* 0x0000000a00147305 */ /* 0x000f22000020e900 */
[----:B------:R-:W-:Y:S02]  /*78a0*/  FSETP.GEU.AND P2, PT, R29, 127, PT ;  /* 0x42fe00001d00780b */ /* 0x000fe40003f4e000 */
[----:B--2---:R-:W-:Y:S02]  /*78b0*/  LOP3.LUT R27, R27, 0xffff, RZ, 0xc0, !PT ;  /* 0x0000ffff1b1b7812 */ /* 0x004fe400078ec0ff */
[----:B------:R-:W-:Y:S02]  /*78c0*/  FSETP.NAN.AND P6, PT, R11, R11, PT ;  /* 0x0000000b0b00720b */ /* 0x000fe40003fc8000 */
[----:B------:R-:W-:Y:S02]  /*78d0*/  @P1 SEL R27, R27, 0x7f, P5 ;  /* 0x0000007f1b1b1807 */ /* 0x000fe40002800000 */
[----:B------:R-:W-:Y:S01]  /*78e0*/  FSETP.GEU.AND P1, PT, R10, 127, PT ;  /* 0x42fe00000a00780b */ /* 0x000fe20003f2e000 */
[----:B------:R-:W2:Y:S01]  /*78f0*/  F2I.S16.TRUNC.NTZ R9, R30 ;  /* 0x0000001e00097305 */ /* 0x000ea2000020e900 */
[----:B------:R-:W-:-:S02]  /*7900*/  @!P3 FSEL R11, R11, -127, P6 ;  /* 0xc2fe00000b0bb808 */ /* 0x000fc40003000000 */
[----:B------:R-:W-:Y:S02]  /*7910*/  FSETP.NAN.AND P3, PT, R29, R29, PT ;  /* 0x0000001d1d00720b */ /* 0x000fe40003f68000 */
[----:B------:R-:W-:Y:S02]  /*7920*/  FSETP.NAN.AND P6, PT, R31, R31, PT ;  /* 0x0000001f1f00720b */ /* 0x000fe40003fc8000 */
[----:B0-----:R-:W-:Y:S02]  /*7930*/  FSETP.GT.AND P5, PT, R4, -127, PT ;  /* 0xc2fe00000400780b */ /* 0x001fe40003fa4000 */
[----:B---3--:R-:W-:Y:S01]  /*7940*/  LOP3.LUT R8, R8, 0xffff, RZ, 0xc0, !PT ;  /* 0x0000ffff08087812 */ /* 0x008fe200078ec0ff */
[----:B------:R-:W0:Y:S01]  /*7950*/  FRND R33, R38 ;  /* 0x0000002600217307 */ /* 0x000e220000201000 */
[----:B------:R-:W-:Y:S02]  /*7960*/  PRMT R18, R21, 0x3340, R18 ;  /* 0x0000334015127816 */ /* 0x000fe40000000012 */
[----:B------:R-:W-:-:S02]  /*7970*/  @!P4 FSEL R31, R31, -127, P6 ;  /* 0xc2fe00001f1fc808 */ /* 0x000fc40003000000 */
[----:B------:R-:W-:-:S03]  /*7980*/  @P2 SEL R8, R8, 0x7f, P3 ;  /* 0x0000007f08082807 */ /* 0x000fc60001800000 */
[----:B------:R-:W3:Y:S01]  /*7990*/  F2I.S16.TRUNC.NTZ R21, R11 ;  /* 0x0000000b00157305 */ /* 0x000ee2000020e900 */
[----:B------:R-:W-:Y:S02]  /*79a0*/  FSETP.NAN.AND P4, PT, R10, R10, PT ;  /* 0x0000000a0a00720b */ /* 0x000fe40003f88000 */
[----:B-1----:R-:W-:Y:S02]  /*79b0*/  FSETP.GT.AND P3, PT, R32, -127, PT ;  /* 0xc2fe00002000780b */ /* 0x002fe40003f64000 */
[----:B------:R-:W-:Y:S02]  /*79c0*/  FSETP.GEU.AND P2, PT, R30, 127, PT ;  /* 0x42fe00001e00780b */ /* 0x000fe40003f4e000 */
[----:B----4-:R-:W-:Y:S02]  /*79d0*/  LOP3.LUT R20, R20, 0xffff, RZ, 0xc0, !PT ;  /* 0x0000ffff14147812 */ /* 0x010fe400078ec0ff */
[----:B------:R-:W-:Y:S02]  /*79e0*/  FSETP.NAN.AND P6, PT, R4, R4, PT ;  /* 0x000000040400720b */ /* 0x000fe40003fc8000 */
[----:B------:R-:W-:-:S02]  /*79f0*/  @P1 SEL R20, R20, 0x7f, P4 ;  /* 0x0000007f14141807 */ /* 0x000fc40002000000 */
[----:B------:R-:W-:Y:S01]  /*7a00*/  FSETP.GEU.AND P1, PT, R11, 127, PT ;  /* 0x42fe00000b00780b */ /* 0x000fe20003f2e000 */
[----:B------:R-:W1:Y:S01]  /*7a10*/  F2I.S16.TRUNC.NTZ R10, R31 ;  /* 0x0000001f000a7305 */ /* 0x000e62000020e900 */
[----:B------:R-:W-:Y:S02]  /*7a20*/  @!P5 FSEL R4, R4, -127, P6 ;  /* 0xc2fe00000404d808 */ /* 0x000fe40003000000 */
[----:B------:R-:W-:Y:S02]  /*7a30*/  FSETP.NAN.AND P5, PT, R30, R30, PT ;  /* 0x0000001e1e00720b */ /* 0x000fe40003fa8000 */
[----:B------:R-:W-:Y:S02]  /*7a40*/  FSETP.NAN.AND P6, PT, R32, R32, PT ;  /* 0x000000202000720b */ /* 0x000fe40003fc8000 */
[----:B------:R-:W-:Y:S02]  /*7a50*/  FSETP.GT.AND P4, PT, R5, -127, PT ;  /* 0xc2fe00000500780b */ /* 0x000fe40003f84000 */
[----:B--2---:R-:W-:Y:S01]  /*7a60*/  LOP3.LUT R9, R9, 0xffff, RZ, 0xc0, !PT ;  /* 0x0000ffff09097812 */ /* 0x004fe200078ec0ff */
[----:B------:R-:W2:Y:S01]  /*7a70*/  FRND R34, R34 ;  /* 0x0000002200227307 */ /* 0x000ea20000201000 */
[----:B------:R-:W-:-:S02]  /*7a80*/  PRMT R19, R19, 0x3340, R22 ;  /* 0x0000334013137816 */ /* 0x000fc40000000016 */
[----:B------:R-:W-:Y:S02]  /*7a90*/  @!P3 FSEL R32, R32, -127, P6 ;  /* 0xc2fe00002020b808 */ /* 0x000fe40003000000 */
[----:B------:R-:W-:-:S03]  /*7aa0*/  @P2 SEL R9, R9, 0x7f, P5 ;  /* 0x0000007f09092807 */ /* 0x000fc60002800000 */
[----:B------:R-:W4:Y:S01]  /*7ab0*/  F2I.S16.TRUNC.NTZ R22, R4 ;  /* 0x0000000400167305 */ /* 0x000f22000020e900 */
[----:B------:R-:W-:Y:S02]  /*7ac0*/  FSETP.NAN.AND P3, PT, R11, R11, PT ;  /* 0x0000000b0b00720b */ /* 0x000fe40003f68000 */
[----:B0-----:R-:W-:Y:S02]  /*7ad0*/  FSETP.GT.AND P5, PT, R33, -127, PT ;  /* 0xc2fe00002100780b */ /* 0x001fe40003fa4000 */
[----:B------:R-:W-:Y:S02]  /*7ae0*/  FSETP.GEU.AND P2, PT, R31, 127, PT ;  /* 0x42fe00001f00780b */ /* 0x000fe40003f4e000 */
[----:B---3--:R-:W-:Y:S01]  /*7af0*/  LOP3.LUT R21, R21, 0xffff, RZ, 0xc0, !PT ;  /* 0x0000ffff15157812 */ /* 0x008fe200078ec0ff */
[----:B------:R-:W0:Y:S01]  /*7b00*/  FRND R0, R0 ;  /* 0x0000000000007307 */ /* 0x000e220000201000 */
[----:B------:R-:W-:Y:S02]  /*7b10*/  FSETP.NAN.AND P6, PT, R5, R5, PT ;  /* 0x000000050500720b */ /* 0x000fe40003fc8000 */
[----:B------:R-:W-:-:S02]  /*7b20*/  @P1 SEL R21, R21, 0x7f, P3 ;  /* 0x0000007f15151807 */ /* 0x000fc40001800000 */
[----:B------:R-:W-:Y:S02]  /*7b30*/  FSETP.GEU.AND P1, PT, R4, 127, PT ;  /* 0x42fe00000400780b */ /* 0x000fe40003f2e000 */
[----:B------:R-:W-:Y:S02]  /*7b40*/  PRMT R12, R23, 0x3340, R12 ;  /* 0x00003340170c7816 */ /* 0x000fe4000000000c */
[----:B------:R-:W3:Y:S01]  /*7b50*/  F2I.S16.TRUNC.NTZ R23, R32 ;  /* 0x0000002000177305 */ /* 0x000ee2000020e900 */
[----:B------:R-:W-:Y:S02]  /*7b60*/  @!P4 FSEL R5, R5, -127, P6 ;  /* 0xc2fe00000505c808 */ /* 0x000fe40003000000 */
[----:B------:R-:W-:Y:S02]  /*7b70*/  FSETP.NAN.AND P4, PT, R31, R31, PT ;  /* 0x0000001f1f00720b */ /* 0x000fe40003f88000 */
[----:B------:R-:W-:Y:S02]  /*7b80*/  FSETP.NAN.AND P6, PT, R33, R33, PT ;  /* 0x000000212100720b */ /* 0x000fe40003fc8000 */
[----:B------:R-:W-:-:S02]  /*7b90*/  FSETP.GT.AND P3, PT, R6, -127, PT ;  /* 0xc2fe00000600780b */ /* 0x000fc40003f64000 */
[----:B-1----:R-:W-:Y:S02]  /*7ba0*/  LOP3.LUT R10, R10, 0xffff, RZ, 0xc0, !PT ;  /* 0x0000ffff0a0a7812 */ /* 0x002fe400078ec0ff */
[----:B------:R-:W-:Y:S02]  /*7bb0*/  @!P5 FSEL R33, R33, -127, P6 ;  /* 0xc2fe00002121d808 */ /* 0x000fe40003000000 */
[----:B------:R-:W-:Y:S02]  /*7bc0*/  @P2 SEL R10, R10, 0x7f, P4 ;  /* 0x0000007f0a0a2807 */ /* 0x000fe40002000000 */
[----:B------:R-:W-:Y:S02]  /*7bd0*/  FSETP.NAN.AND P5, PT, R4, R4, PT ;  /* 0x000000040400720b */ /* 0x000fe40003fa8000 */
[----:B--2---:R-:W-:Y:S02]  /*7be0*/  FSETP.GT.AND P4, PT, R34, -127, PT ;  /* 0xc2fe00002200780b */ /* 0x004fe40003f84000 */
[----:B------:R-:W-:-:S02]  /*7bf0*/  FSETP.GEU.AND P2, PT, R32, 127, PT ;  /* 0x42fe00002000780b */ /* 0x000fc40003f4e000 */
[----:B----4-:R-:W-:Y:S02]  /*7c00*/  LOP3.LUT R22, R22, 0xffff, RZ, 0xc0, !PT ;  /* 0x0000ffff16167812 */ /* 0x010fe400078ec0ff */
[----:B------:R-:W-:Y:S02]  /*7c10*/  FSETP.NAN.AND P6, PT, R6, R6, PT ;  /* 0x000000060600720b */ /* 0x000fe40003fc8000 */
[----:B------:R-:W-:Y:S02]  /*7c20*/  @P1 SEL R22, R22, 0x7f, P5 ;  /* 0x0000007f16161807 */ /* 0x000fe40002800000 */
[----:B0-----:R-:W-:Y:S02]  /*7c30*/  FSETP.GT.AND P1, PT, R0, -127, PT ;  /* 0xc2fe00000000780b */ /* 0x001fe40003f24000 */
[----:B------:R-:W-:Y:S02]  /*7c40*/  PRMT R26, R15, 0x3340, R26 ;  /* 0x000033400f1a7816 */ /* 0x000fe4000000001a */
[----:B------:R-:W0:Y:S01]  /*7c50*/  F2I.S16.TRUNC.NTZ R15, R5 ;  /* 0x00000005000f7305 */ /* 0x000e22000020e900 */
[----:B------:R-:W-:-:S02]  /*7c60*/  @!P3 FSEL R6, R6, -127, P6 ;  /* 0xc2fe00000606b808 */ /* 0x000fc40003000000 */
[----:B------:R-:W-:Y:S02]  /*7c70*/  FSETP.NAN.AND P3, PT, R32, R32, PT ;  /* 0x000000202000720b */ /* 0x000fe40003f68000 */
[----:B------:R-:W-:Y:S02]  /*7c80*/  FSETP.GT.AND P5, PT, R7, -127, PT ;  /* 0xc2fe00000700780b */ /* 0x000fe40003fa4000 */
[C---:B------:R-:W-:Y:S02]  /*7c90*/  FSETP.NAN.AND P6, PT, R34.reuse, R34, PT ;  /* 0x000000222200720b */ /* 0x040fe40003fc8000 */
[----:B---3--:R-:W-:Y:S01]  /*7ca0*/  LOP3.LUT R23, R23, 0xffff, RZ, 0xc0, !PT ;  /* 0x0000ffff17177812 */ /* 0x008fe200078ec0ff */
[----:B------:R-:W1:Y:S01]  /*7cb0*/  F2I.S16.TRUNC.NTZ R4, R33 ;  /* 0x0000002100047305 */ /* 0x000e62000020e900 */
[----:B------:R-:W-:Y:S02]  /*7cc0*/  PRMT R27, R27, 0x3340, R8 ;  /* 0x000033401b1b7816 */ /* 0x000fe40000000008 */
[----:B------:R-:W-:-:S02]  /*7cd0*/  @!P4 FSEL R34, R34, -127, P6 ;  /* 0xc2fe00002222c808 */ /* 0x000fc40003000000 */
[----:B------:R-:W-:-:S03]  /*7ce0*/  @P2 SEL R23, R23, 0x7f, P3 ;  /* 0x0000007f17172807 */ /* 0x000fc60001800000 */
[----:B------:R-:W2:Y:S01]  /*7cf0*/  F2I.S16.TRUNC.NTZ R8, R6 ;  /* 0x0000000600087305 */ /* 0x000ea2000020e900 */
[----:B------:R-:W-:Y:S02]  /*7d00*/  FSETP.GEU.AND P4, PT, R5, 127, PT ;  /* 0x42fe00000500780b */ /* 0x000fe40003f8e000 */
[C---:B------:R-:W-:Y:S02]  /*7d10*/  FSETP.NAN.AND P3, PT, R0.reuse, R0, PT ;  /* 0x000000000000720b */ /* 0x040fe40003f68000 */
[----:B------:R-:W-:Y:S02]  /*7d20*/  FSETP.NAN.AND P6, PT, R7, R7, PT ;  /* 0x000000070700720b */ /* 0x000fe40003fc8000 */
[----:B------:R-:W-:Y:S02]  /*7d30*/  @!P1 FSEL R0, R0, -127, P3 ;  /* 0xc2fe000000009808 */ /* 0x000fe40001800000 */
[----:B------:R-:W-:Y:S02]  /*7d40*/  PRMT R11, R9, 0x3340, R20 ;  /* 0x00003340090b7816 */ /* 0x000fe40000000014 */
[----:B------:R-:W-:Y:S01]  /*7d50*/  FSETP.GEU.AND P2, PT, R33, 127, PT ;  /* 0x42fe00002100780b */ /* 0x000fe20003f4e000 */
[----:B------:R-:W3:Y:S01]  /*7d60*/  F2I.S16.TRUNC.NTZ R9, R34 ;  /* 0x0000002200097305 */ /* 0x000ee2000020e900 */
[----:B------:R-:W-:-:S02]  /*7d70*/  FSETP.GEU.AND P1, PT, R6, 127, PT ;  /* 0x42fe00000600780b */ /* 0x000fc40003f2e000 */
[----:B------:R-:W-:Y:S02]  /*7d80*/  @!P5 FSEL R7, R7, -127, P6 ;  /* 0xc2fe00000707d808 */ /* 0x000fe40003000000 */
[----:B------:R-:W-:Y:S02]  /*7d90*/  FSETP.NAN.AND P6, PT, R5, R5, PT ;  /* 0x000000050500720b */ /* 0x000fe40003fc8000 */
[----:B0-----:R-:W-:Y:S01]  /*7da0*/  LOP3.LUT R20, R15, 0xffff, RZ, 0xc0, !PT ;  /* 0x0000ffff0f147812 */ /* 0x001fe200078ec0ff */
[----:B------:R-:W-:Y:S01]  /*7db0*/  F2I.S16.TRUNC.NTZ R5, R0 ;  /* 0x0000000000057305 */ /* 0x000fe2000020e900 */
[----:B------:R-:W-:Y:S02]  /*7dc0*/  PRMT R10, R21, 0x3340, R10 ;  /* 0x00003340150a7816 */ /* 0x000fe4000000000a */
[----:B------:R-:W-:Y:S02]  /*7dd0*/  PRMT R13, R13, 0x3340, R24 ;  /* 0x000033400d0d7816 */ /* 0x000fe40000000018 */
[----:B------:R-:W-:-:S02]  /*7de0*/  @P4 SEL R20, R20, 0x7f, P6 ;  /* 0x0000007f14144807 */ /* 0x000fc40003000000 */
[----:B------:R-:W-:Y:S01]  /*7df0*/  FSETP.GEU.AND P3, PT, R34, 127, PT ;  /* 0x42fe00002200780b */ /* 0x000fe20003f6e000 */
[----:B------:R-:W0:Y:S01]  /*7e00*/  F2I.S16.TRUNC.NTZ R21, R7 ;  /* 0x0000000700157305 */ /* 0x000e22000020e900 */
[----:B------:R-:W-:Y:S02]  /*7e10*/  FSETP.NAN.AND P5, PT, R33, R33, PT ;  /* 0x000000212100720b */ /* 0x000fe40003fa8000 */
[----:B-1----:R-:W-:Y:S02]  /*7e20*/  LOP3.LUT R15, R4, 0xffff, RZ, 0xc0, !PT ;  /* 0x0000ffff040f7812 */ /* 0x002fe400078ec0ff */
[----:B------:R-:W-:Y:S02]  /*7e30*/  FSETP.NAN.AND P4, PT, R6, R6, PT ;  /* 0x000000060600720b */ /* 0x000fe40003f88000 */
[----:B--2---:R-:W-:Y:S02]  /*7e40*/  LOP3.LUT R24, R8, 0xffff, RZ, 0xc0, !PT ;  /* 0x0000ffff08187812 */ /* 0x004fe400078ec0ff */
[----:B------:R-:W-:-:S02]  /*7e50*/  @P2 SEL R15, R15, 0x7f, P5 ;  /* 0x0000007f0f0f2807 */ /* 0x000fc40002800000 */
[----:B------:R-:W-:Y:S02]  /*7e60*/  @P1 SEL R24, R24, 0x7f, P4 ;  /* 0x0000007f18181807 */ /* 0x000fe40002000000 */
[----:B------:R-:W-:Y:S02]  /*7e70*/  FSETP.GEU.AND P2, PT, R7, 127, PT ;  /* 0x42fe00000700780b */ /* 0x000fe40003f4e000 */
[----:B------:R-:W-:Y:S02]  /*7e80*/  FSETP.GEU.AND P1, PT, R0, 127, PT ;  /* 0x42fe00000000780b */ /* 0x000fe40003f2e000 */
[----:B------:R-:W-:Y:S02]  /*7e90*/  PRMT R14, R25, 0x3340, R14 ;  /* 0x00003340190e7816 */ /* 0x000fe4000000000e */
[----:B------:R-:W-:Y:S02]  /*7ea0*/  FSETP.NAN.AND P6, PT, R34, R34, PT ;  /* 0x000000222200720b */ /* 0x000fe40003fc8000 */
[----:B---3--:R-:W-:-:S02]  /*7eb0*/  LOP3.LUT R25, R9, 0xffff, RZ, 0xc0, !PT ;  /* 0x0000ffff09197812 */ /* 0x008fc400078ec0ff */
[----:B------:R-:W-:Y:S02]  /*7ec0*/  SHF.R.S32.HI R28, RZ, 0x1f, R2 ;  /* 0x0000001fff1c7819 */ /* 0x000fe40000011402 */
[----:B------:R-:W-:Y:S02]  /*7ed0*/  IADD3 R8, P4, R2, c[0x0][0x1b0], RZ ;  /* 0x00006c0002087a10 */ /* 0x000fe40007f9e0ff */
[----:B------:R-:W-:Y:S02]  /*7ee0*/  @P3 SEL R25, R25, 0x7f, P6 ;  /* 0x0000007f19193807 */ /* 0x000fe40003000000 */
[----:B------:R-:W-:Y:S02]  /*7ef0*/  FSETP.NAN.AND P3, PT, R0, R0, PT ;  /* 0x000000000000720b */ /* 0x000fe40003f68000 */
[----:B------:R-:W-:Y:S02]  /*7f00*/  IADD3.X R9, R28, c[0x0][0x1b4], RZ, P4, !PT ;  /* 0x00006d001c097a10 */ /* 0x000fe400027fe4ff */
[----:B------:R-:W-:-:S02]  /*7f10*/  FSETP.NAN.AND P5, PT, R7, R7, PT ;  /* 0x000000070700720b */ /* 0x000fc40003fa8000 */
[----:B------:R-:W-:Y:S02]  /*7f20*/  PLOP3.LUT P4, PT, PT, PT, UP0, 0x80, 0x0 ;  /* 0x000000000000781c */ /* 0x000fe40003f8f008 */
[----:B0-----:R-:W-:Y:S02]  /*7f30*/  LOP3.LUT R21, R21, 0xffff, RZ, 0xc0, !PT ;  /* 0x0000ffff15157812 */ /* 0x001fe400078ec0ff */
[----:B------:R-:W-:Y:S02]  /*7f40*/  LOP3.LUT R0, R5, 0xffff, RZ, 0xc0, !PT ;  /* 0x0000ffff05007812 */ /* 0x000fe400078ec0ff */
[----:B------:R-:W-:Y:S02]  /*7f50*/  PRMT R35, R36, 0x3340, R35 ;  /* 0x0000334024237816 */ /* 0x000fe40000000023 */
[----:B------:R-:W-:Y:S02]  /*7f60*/  PRMT R16, R37, 0x3340, R16 ;  /* 0x0000334025107816 */ /* 0x000fe40000000010 */
[----:B------:R-:W-:-:S02]  /*7f70*/  @P2 SEL R21, R21, 0x7f, P5 ;  /* 0x0000007f15152807 */ /* 0x000fc40002800000 */
[----:B------:R-:W-:Y:S02]  /*7f80*/  @P1 SEL R0, R0, 0x7f, P3 ;  /* 0x0000007f00001807 */ /* 0x000fe40001800000 */
[----:B------:R-:W-:Y:S02]  /*7f90*/  PRMT R4, R35, 0x5410, R16 ;  /* 0x0000541023047816 */ /* 0x000fe40000000010 */
[----:B------:R-:W-:Y:S02]  /*7fa0*/  PRMT R5, R17, 0x5410, R18 ;  /* 0x0000541011057816 */ /* 0x000fe40000000012 */
[----:B------:R-:W-:Y:S02]  /*7fb0*/  PRMT R6, R19, 0x5410, R12 ;  /* 0x0000541013067816 */ /* 0x000fe4000000000c */
[----:B------:R-:W-:Y:S02]  /*7fc0*/  PRMT R7, R13, 0x5410, R14 ;  /* 0x000054100d077816 */ /* 0x000fe4000000000e */
[----:B------:R-:W-:-:S02]  /*7fd0*/  PRMT R25, R25, 0x3340, R24 ;  /* 0x0000334019197816 */ /* 0x000fc40000000018 */
[----:B------:R-:W-:Y:S02]  /*7fe0*/  PRMT R0, R21, 0x3340, R0 ;  /* 0x0000334015007816 */ /* 0x000fe40000000000 */
[----:B------:R-:W-:Y:S01]  /*7ff0*/  PRMT R22, R23, 0x3340, R22 ;  /* 0x0000334017167816 */ /* 0x000fe20000000016 */
[----:B------:R0:W-:Y:S01]  /*8000*/  @!P4 STG.E.128 [R8.64], R4 ;  /* 0x000000040800c986 */ /* 0x0001e2000c101d0c */
[----:B------:R-:W-:Y:S02]  /*8010*/  PRMT R21, R11, 0x5410, R10 ;  /* 0x000054100b157816 */ /* 0x000fe4000000000a */
[----:B------:R-:W-:Y:S02]  /*8020*/  PRMT R23, R25, 0x5410, R0 ;  /* 0x0000541019177816 */ /* 0x000fe40000000000 */
[----:B------:R-:W-:Y:S02]  /*8030*/  PLOP3.LUT P1, PT, PT, PT, UP0, 0x80, 0x0 ;  /* 0x000000000000781c */ /* 0x000fe40003f2f008 */
[----:B------:R-:W-:-:S02]  /*8040*/  SHF.R.S32.HI R0, RZ, 0x1f, R3 ;  /* 0x0000001fff007819 */ /* 0x000fc40000011403 */
[----:B------:R-:W-:Y:S02]  /*8050*/  IADD3 R10, P2, R3, c[0x0][0x1b0], RZ ;  /* 0x00006c00030a7a10 */ /* 0x000fe40007f5e0ff */
[----:B------:R-:W-:Y:S02]  /*8060*/  PLOP3.LUT P1, PT, PT, PT, UP0, 0x80, 0x0 ;  /* 0x000000000000781c */ /* 0x000fe40003f2f008 */
[----:B------:R-:W-:Y:S02]  /*8070*/  IADD3 R12, P3, R2, c[0x0][0x1b8], RZ ;  /* 0x00006e00020c7a10 */ /* 0x000fe40007f7e0ff */
[----:B------:R-:W-:Y:S02]  /*8080*/  PLOP3.LUT P4, PT, PT, PT, UP0, 0x80, 0x0 ;  /* 0x000000000000781c */ /* 0x000fe40003f8f008 */
[----:B------:R-:W-:Y:S02]  /*8090*/  PLOP3.LUT P4, PT, PT, PT, UP0, 0x80, 0x0 ;  /* 0x000000000000781c */ /* 0x000fe40003f8f008 */
[----:B------:R-:W-:-:S02]  /*80a0*/  PRMT R15, R20, 0x3340, R15 ;  /* 0x00003340140f7816 */ /* 0x000fc4000000000f */
[----:B------:R-:W-:Y:S02]  /*80b0*/  IADD3.X R11, R0, c[0x0][0x1b4], RZ, P2, !PT ;  /* 0x00006d00000b7a10 */ /* 0x000fe400017fe4ff */
[----:B------:R-:W-:Y:S02]  /*80c0*/  IADD3.X R13, R28, c[0x0][0x1bc], RZ, P3, !PT ;  /* 0x00006f001c0d7a10 */ /* 0x000fe40001ffe4ff */
[----:B0-----:R-:W-:Y:S02]  /*80d0*/  IADD3 R8, P2, R3, c[0x0][0x1b8], RZ ;  /* 0x00006e0003087a10 */ /* 0x001fe40007f5e0ff */
[----:B------:R-:W-:Y:S02]  /*80e0*/  IADD3 R14, P3, R2, c[0x0][0x1c0], RZ ;  /* 0x00007000020e7a10 */ /* 0x000fe40007f7e0ff */
[----:B------:R-:W-:Y:S02]  /*80f0*/  PRMT R20, R26, 0x5410, R27 ;  /* 0x000054101a147816 */ /* 0x000fe4000000001b */
[----:B------:R-:W-:-:S02]  /*8100*/  PRMT R22, R22, 0x5410, R15 ;  /* 0x0000541016167816 */ /* 0x000fc4000000000f */
[----:B------:R-:W-:Y:S02]  /*8110*/  IADD3.X R9, R0, c[0x0][0x1bc], RZ, P2, !PT ;  /* 0x00006f0000097a10 */ /* 0x000fe400017fe4ff */
[----:B------:R-:W-:Y:S01]  /*8120*/  IADD3.X R15, R28, c[0x0][0x1c4], RZ, P3, !PT ;  /* 0x000071001c0f7a10 */ /* 0x000fe20001ffe4ff */
[----:B------:R0:W-:Y:S01]  /*8130*/  @P0 STG.E.128 [R10.64], R20 ;  /* 0x000000140a000986 */ /* 0x0001e2000c101d0c */
[----:B------:R-:W-:-:S03]  /*8140*/  PLOP3.LUT P6, PT, PT, PT, UP0, 0x80, 0x0 ;  /* 0x000000000000781c */ /* 0x000fc60003fcf008 */
[----:B------:R0:W-:Y:S01]  /*8150*/  @!P1 STG.E.128 [R12.64], R4 ;  /* 0x000000040c009986 */ /* 0x0001e2000c101d0c */
[----:B------:R-:W-:-:S03]  /*8160*/  IADD3 R2, P1, R3, c[0x0][0x1c0], RZ ;  /* 0x0000700003027a10 */ /* 0x000fc60007f3e0ff */
[----:B------:R0:W-:Y:S01]  /*8170*/  @P0 STG.E.128 [R8.64], R20 ;  /* 0x0000001408000986 */ /* 0x0001e2000c101d0c */
[----:B------:R-:W-:-:S03]  /*8180*/  IADD3.X R3, R0, c[0x0][0x1c4], RZ, P1, !PT ;  /* 0x0000710000037a10 */ /* 0x000fc60000ffe4ff */
[----:B------:R0:W-:Y:S01]  /*8190*/  @!P4 STG.E.128 [R14.64], R4 ;  /* 0x000000040e00c986 */ /* 0x0001e2000c101d0c */
[----:B------:R-:W-:Y:S05]  /*81a0*/  @!P0 EXIT ;  /* 0x000000000000894d */ /* 0x000fea0003800000 */
[----:B------:R-:W-:Y:S01]  /*81b0*/  STG.E.128 [R2.64], R20 ;  /* 0x0000001402007986 */ /* 0x000fe2000c101d0c */
[----:B------:R-:W-:Y:S05]  /*81c0*/  EXIT ;  /* 0x000000000000794d */ /* 0x000fea0003800000 */
.L_x_0:
[----:B------:R-:W-:-:S00]  /*81d0*/  BRA `(.L_x_0) ;  /* 0xfffffff000007947 */ /* 0x000fc0000383ffff */
[----:B------:R-:W-:-:S00]  /*81e0*/  NOP ;  /* 0x0000000000007918 */ /* 0x000fc00000000000 */
        /* <DEDUP_REMOVED lines=9> */
.L_x_1:


//--------------------- .nv.global.init           --------------------------
	.section	.nv.global.init,"aw",@progbits
.nv.global.init:
	.type		_$_str,@object
	.size		_$_str,(.L_0 - _$_str)
_$_str:
        /*0000*/ 	.byte	0x5f, 0x5f, 0x43, 0x55, 0x44, 0x41, 0x5f, 0x46, 0x54, 0x5a, 0x00
.L_0:


//--------------------- .nv.shared.triton_red_fused__to_copy_add_amax_amin_clamp_mul_native_layer_norm_reciprocal_1 --------------------------
	.section	.nv.shared.triton_red_fused__to_copy_add_amax_amin_clamp_mul_native_layer_norm_reciprocal_1,"aw",@nobits
	.sectionflags	@""
	.align	16
